//
// Generated by NVIDIA NVVM Compiler
//
// Compiler Build ID: CL-36424714
// Cuda compilation tools, release 13.0, V13.0.88
// Based on NVVM 20.0.0
//

.version 9.0
.target sm_100
.address_size 64

	// .globl	_Z19ndconvolutionsincosPdS_S_S_S_S_iiiii
.extern .func  (.param .b32 func_retval0) vprintf
(
	.param .b64 vprintf_param_0,
	.param .b64 vprintf_param_1
)
;
.func  (.param .b64 func_retval0) __internal_accurate_pow
(
	.param .b64 __internal_accurate_pow_param_0
)
;
.global .align 1 .b8 $str[4] = {104, 101, 121};
.global .align 1 .b8 $str$1[3] = {111, 105};
.global .align 1 .b8 $str$2[8] = {115, 117, 99, 99, 101, 115, 115};

.visible .entry _Z19ndconvolutionsincosPdS_S_S_S_S_iiiii(
	.param .u64 .ptr .align 1 _Z19ndconvolutionsincosPdS_S_S_S_S_iiiii_param_0,
	.param .u64 .ptr .align 1 _Z19ndconvolutionsincosPdS_S_S_S_S_iiiii_param_1,
	.param .u64 .ptr .align 1 _Z19ndconvolutionsincosPdS_S_S_S_S_iiiii_param_2,
	.param .u64 .ptr .align 1 _Z19ndconvolutionsincosPdS_S_S_S_S_iiiii_param_3,
	.param .u64 .ptr .align 1 _Z19ndconvolutionsincosPdS_S_S_S_S_iiiii_param_4,
	.param .u64 .ptr .align 1 _Z19ndconvolutionsincosPdS_S_S_S_S_iiiii_param_5,
	.param .u32 _Z19ndconvolutionsincosPdS_S_S_S_S_iiiii_param_6,
	.param .u32 _Z19ndconvolutionsincosPdS_S_S_S_S_iiiii_param_7,
	.param .u32 _Z19ndconvolutionsincosPdS_S_S_S_S_iiiii_param_8,
	.param .u32 _Z19ndconvolutionsincosPdS_S_S_S_S_iiiii_param_9,
	.param .u32 _Z19ndconvolutionsincosPdS_S_S_S_S_iiiii_param_10
)
{
	.reg .pred 	%p<22>;
	.reg .b32 	%r<156>;
	.reg .b64 	%rd<34>;
	.reg .b64 	%fd<98>;

	ld.param.u64 	%rd7, [_Z19ndconvolutionsincosPdS_S_S_S_S_iiiii_param_0];
	ld.param.u64 	%rd8, [_Z19ndconvolutionsincosPdS_S_S_S_S_iiiii_param_1];
	ld.param.u64 	%rd9, [_Z19ndconvolutionsincosPdS_S_S_S_S_iiiii_param_2];
	ld.param.u64 	%rd5, [_Z19ndconvolutionsincosPdS_S_S_S_S_iiiii_param_3];
	ld.param.u64 	%rd6, [_Z19ndconvolutionsincosPdS_S_S_S_S_iiiii_param_4];
	ld.param.u64 	%rd10, [_Z19ndconvolutionsincosPdS_S_S_S_S_iiiii_param_5];
	ld.param.u32 	%r69, [_Z19ndconvolutionsincosPdS_S_S_S_S_iiiii_param_6];
	ld.param.u32 	%r70, [_Z19ndconvolutionsincosPdS_S_S_S_S_iiiii_param_7];
	ld.param.u32 	%r71, [_Z19ndconvolutionsincosPdS_S_S_S_S_iiiii_param_9];
	ld.param.u32 	%r72, [_Z19ndconvolutionsincosPdS_S_S_S_S_iiiii_param_10];
	cvta.to.global.u64 	%rd1, %rd9;
	cvta.to.global.u64 	%rd2, %rd8;
	cvta.to.global.u64 	%rd3, %rd10;
	cvta.to.global.u64 	%rd4, %rd7;
	mov.u32 	%r73, %ctaid.y;
	mov.u32 	%r74, %ntid.y;
	mov.u32 	%r75, %tid.y;
	mad.lo.s32 	%r1, %r73, %r74, %r75;
	mov.u32 	%r76, %ctaid.x;
	mov.u32 	%r77, %ntid.x;
	mul.lo.s32 	%r2, %r76, %r77;
	mov.u32 	%r3, %tid.x;
	add.s32 	%r4, %r2, %r3;
	setp.ge.s32 	%p1, %r1, %r72;
	setp.ge.s32 	%p2, %r4, %r71;
	or.pred  	%p3, %p2, %p1;
	@%p3 bra 	$L__BB0_17;
	shr.u32 	%r79, %r69, 31;
	add.s32 	%r80, %r69, %r79;
	shr.s32 	%r6, %r80, 1;
	neg.s32 	%r5, %r6;
	setp.lt.s32 	%p4, %r6, %r5;
	mov.b32 	%r150, 0;
	mov.u32 	%r151, %r150;
	mov.u32 	%r152, %r150;
	@%p4 bra 	$L__BB0_12;
	sub.s32 	%r82, %r6, %r5;
	add.s32 	%r83, %r82, 1;
	and.b32  	%r7, %r83, 3;
	and.b32  	%r8, %r83, 1;
	add.s32 	%r84, %r3, %r5;
	add.s32 	%r85, %r84, %r6;
	add.s32 	%r9, %r85, %r2;
	and.b32  	%r86, %r83, -4;
	neg.s32 	%r10, %r86;
	mov.b32 	%r152, 0;
	mov.u32 	%r151, %r152;
	mov.u32 	%r150, %r152;
	mov.u32 	%r128, %r5;
$L__BB0_3:
	mov.u32 	%r14, %r128;
	sub.s32 	%r88, %r6, %r5;
	setp.lt.u32 	%p5, %r88, 3;
	add.s32 	%r89, %r6, %r1;
	add.s32 	%r90, %r89, %r14;
	mul.lo.s32 	%r15, %r90, %r70;
	add.s32 	%r91, %r6, %r4;
	add.s32 	%r16, %r91, %r15;
	add.s32 	%r92, %r14, %r6;
	mul.lo.s32 	%r17, %r92, %r69;
	add.s32 	%r18, %r17, %r6;
	mov.u32 	%r142, %r5;
	@%p5 bra 	$L__BB0_6;
	add.s32 	%r131, %r9, %r15;
	add.s32 	%r93, %r5, %r6;
	add.s32 	%r130, %r93, %r17;
	mov.u32 	%r129, %r10;
	mov.u32 	%r142, %r5;
$L__BB0_5:
	.pragma "nounroll";
	mul.wide.s32 	%rd11, %r131, 8;
	add.s64 	%rd12, %rd4, %rd11;
	ld.global.f64 	%fd7, [%rd12];
	mul.wide.s32 	%rd13, %r130, 8;
	add.s64 	%rd14, %rd3, %rd13;
	ld.global.f64 	%fd8, [%rd14];
	cvt.rn.f64.s32 	%fd9, %r150;
	fma.rn.f64 	%fd10, %fd7, %fd8, %fd9;
	cvt.rzi.s32.f64 	%r94, %fd10;
	add.s64 	%rd15, %rd2, %rd11;
	ld.global.f64 	%fd11, [%rd15];
	cvt.rn.f64.s32 	%fd12, %r151;
	fma.rn.f64 	%fd13, %fd11, %fd8, %fd12;
	cvt.rzi.s32.f64 	%r95, %fd13;
	add.s64 	%rd16, %rd1, %rd11;
	ld.global.f64 	%fd14, [%rd16];
	cvt.rn.f64.s32 	%fd15, %r152;
	fma.rn.f64 	%fd16, %fd14, %fd8, %fd15;
	cvt.rzi.s32.f64 	%r96, %fd16;
	ld.global.f64 	%fd17, [%rd12+8];
	ld.global.f64 	%fd18, [%rd14+8];
	cvt.rn.f64.s32 	%fd19, %r94;
	fma.rn.f64 	%fd20, %fd17, %fd18, %fd19;
	cvt.rzi.s32.f64 	%r97, %fd20;
	ld.global.f64 	%fd21, [%rd15+8];
	cvt.rn.f64.s32 	%fd22, %r95;
	fma.rn.f64 	%fd23, %fd21, %fd18, %fd22;
	cvt.rzi.s32.f64 	%r98, %fd23;
	ld.global.f64 	%fd24, [%rd16+8];
	cvt.rn.f64.s32 	%fd25, %r96;
	fma.rn.f64 	%fd26, %fd24, %fd18, %fd25;
	cvt.rzi.s32.f64 	%r99, %fd26;
	ld.global.f64 	%fd27, [%rd12+16];
	ld.global.f64 	%fd28, [%rd14+16];
	cvt.rn.f64.s32 	%fd29, %r97;
	fma.rn.f64 	%fd30, %fd27, %fd28, %fd29;
	cvt.rzi.s32.f64 	%r100, %fd30;
	ld.global.f64 	%fd31, [%rd15+16];
	cvt.rn.f64.s32 	%fd32, %r98;
	fma.rn.f64 	%fd33, %fd31, %fd28, %fd32;
	cvt.rzi.s32.f64 	%r101, %fd33;
	ld.global.f64 	%fd34, [%rd16+16];
	cvt.rn.f64.s32 	%fd35, %r99;
	fma.rn.f64 	%fd36, %fd34, %fd28, %fd35;
	cvt.rzi.s32.f64 	%r102, %fd36;
	ld.global.f64 	%fd37, [%rd12+24];
	ld.global.f64 	%fd38, [%rd14+24];
	cvt.rn.f64.s32 	%fd39, %r100;
	fma.rn.f64 	%fd40, %fd37, %fd38, %fd39;
	cvt.rzi.s32.f64 	%r150, %fd40;
	ld.global.f64 	%fd41, [%rd15+24];
	cvt.rn.f64.s32 	%fd42, %r101;
	fma.rn.f64 	%fd43, %fd41, %fd38, %fd42;
	cvt.rzi.s32.f64 	%r151, %fd43;
	ld.global.f64 	%fd44, [%rd16+24];
	cvt.rn.f64.s32 	%fd45, %r102;
	fma.rn.f64 	%fd46, %fd44, %fd38, %fd45;
	cvt.rzi.s32.f64 	%r152, %fd46;
	add.s32 	%r142, %r142, 4;
	add.s32 	%r131, %r131, 4;
	add.s32 	%r130, %r130, 4;
	add.s32 	%r129, %r129, 4;
	setp.ne.s32 	%p6, %r129, 0;
	@%p6 bra 	$L__BB0_5;
$L__BB0_6:
	setp.eq.s32 	%p7, %r7, 0;
	@%p7 bra 	$L__BB0_11;
	setp.eq.s32 	%p8, %r7, 1;
	@%p8 bra 	$L__BB0_9;
	add.s32 	%r104, %r16, %r142;
	mul.wide.s32 	%rd17, %r104, 8;
	add.s64 	%rd18, %rd4, %rd17;
	ld.global.f64 	%fd47, [%rd18];
	add.s32 	%r105, %r18, %r142;
	mul.wide.s32 	%rd19, %r105, 8;
	add.s64 	%rd20, %rd3, %rd19;
	ld.global.f64 	%fd48, [%rd20];
	cvt.rn.f64.s32 	%fd49, %r150;
	fma.rn.f64 	%fd50, %fd47, %fd48, %fd49;
	cvt.rzi.s32.f64 	%r106, %fd50;
	add.s64 	%rd21, %rd2, %rd17;
	ld.global.f64 	%fd51, [%rd21];
	cvt.rn.f64.s32 	%fd52, %r151;
	fma.rn.f64 	%fd53, %fd51, %fd48, %fd52;
	cvt.rzi.s32.f64 	%r107, %fd53;
	add.s64 	%rd22, %rd1, %rd17;
	ld.global.f64 	%fd54, [%rd22];
	cvt.rn.f64.s32 	%fd55, %r152;
	fma.rn.f64 	%fd56, %fd54, %fd48, %fd55;
	cvt.rzi.s32.f64 	%r108, %fd56;
	ld.global.f64 	%fd57, [%rd18+8];
	ld.global.f64 	%fd58, [%rd20+8];
	cvt.rn.f64.s32 	%fd59, %r106;
	fma.rn.f64 	%fd60, %fd57, %fd58, %fd59;
	ld.global.f64 	%fd61, [%rd21+8];
	cvt.rn.f64.s32 	%fd62, %r107;
	fma.rn.f64 	%fd63, %fd61, %fd58, %fd62;
	ld.global.f64 	%fd64, [%rd22+8];
	cvt.rn.f64.s32 	%fd65, %r108;
	fma.rn.f64 	%fd66, %fd64, %fd58, %fd65;
	add.s32 	%r142, %r142, 2;
	cvt.rzi.s32.f64 	%r150, %fd60;
	cvt.rzi.s32.f64 	%r151, %fd63;
	cvt.rzi.s32.f64 	%r152, %fd66;
$L__BB0_9:
	setp.eq.s32 	%p9, %r8, 0;
	@%p9 bra 	$L__BB0_11;
	add.s32 	%r109, %r16, %r142;
	mul.wide.s32 	%rd23, %r109, 8;
	add.s64 	%rd24, %rd4, %rd23;
	ld.global.f64 	%fd67, [%rd24];
	add.s32 	%r110, %r18, %r142;
	mul.wide.s32 	%rd25, %r110, 8;
	add.s64 	%rd26, %rd3, %rd25;
	ld.global.f64 	%fd68, [%rd26];
	cvt.rn.f64.s32 	%fd69, %r150;
	fma.rn.f64 	%fd70, %fd67, %fd68, %fd69;
	cvt.rzi.s32.f64 	%r150, %fd70;
	add.s64 	%rd27, %rd2, %rd23;
	ld.global.f64 	%fd71, [%rd27];
	cvt.rn.f64.s32 	%fd72, %r151;
	fma.rn.f64 	%fd73, %fd71, %fd68, %fd72;
	cvt.rzi.s32.f64 	%r151, %fd73;
	add.s64 	%rd28, %rd1, %rd23;
	ld.global.f64 	%fd74, [%rd28];
	cvt.rn.f64.s32 	%fd75, %r152;
	fma.rn.f64 	%fd76, %fd74, %fd68, %fd75;
	cvt.rzi.s32.f64 	%r152, %fd76;
$L__BB0_11:
	add.s32 	%r128, %r14, 1;
	setp.ne.s32 	%p10, %r14, %r6;
	@%p10 bra 	$L__BB0_3;
$L__BB0_12:
	shl.b32 	%r63, %r152, 1;
	cvt.rn.f64.s32 	%fd77, %r63;
	{
	.reg .b32 %temp; 
	mov.b64 	{%temp, %r64}, %fd77;
	}
	mov.f64 	%fd78, 0d4000000000000000;
	{
	.reg .b32 %temp; 
	mov.b64 	{%temp, %r111}, %fd78;
	}
	and.b32  	%r66, %r111, 2146435072;
	setp.eq.s32 	%p11, %r66, 1062207488;
	abs.f64 	%fd79, %fd77;
	{ // callseq 0, 0
	.param .b64 param0;
	st.param.f64 	[param0], %fd79;
	.param .b64 retval0;
	call.uni (retval0), 
	__internal_accurate_pow, 
	(
	param0
	);
	ld.param.f64 	%fd80, [retval0];
	} // callseq 0
	setp.lt.s32 	%p12, %r64, 0;
	neg.f64 	%fd82, %fd80;
	selp.f64 	%fd83, %fd82, %fd80, %p11;
	selp.f64 	%fd96, %fd83, %fd80, %p12;
	setp.ne.s32 	%p13, %r152, 0;
	@%p13 bra 	$L__BB0_14;
	setp.eq.s32 	%p14, %r66, 1062207488;
	selp.b32 	%r112, %r64, 0, %p14;
	setp.lt.s32 	%p15, %r111, 0;
	or.b32  	%r113, %r112, 2146435072;
	selp.b32 	%r114, %r113, %r112, %p15;
	mov.b32 	%r115, 0;
	mov.b64 	%fd96, {%r115, %r114};
$L__BB0_14:
	setp.eq.s32 	%p16, %r66, 1062207488;
	sub.s32 	%r67, %r150, %r151;
	cvt.rn.f64.s32 	%fd84, %r67;
	{
	.reg .b32 %temp; 
	mov.b64 	{%temp, %r68}, %fd84;
	}
	abs.f64 	%fd85, %fd84;
	{ // callseq 1, 0
	.param .b64 param0;
	st.param.f64 	[param0], %fd85;
	.param .b64 retval0;
	call.uni (retval0), 
	__internal_accurate_pow, 
	(
	param0
	);
	ld.param.f64 	%fd86, [retval0];
	} // callseq 1
	setp.lt.s32 	%p17, %r68, 0;
	neg.f64 	%fd88, %fd86;
	selp.f64 	%fd89, %fd88, %fd86, %p16;
	selp.f64 	%fd97, %fd89, %fd86, %p17;
	setp.ne.s32 	%p18, %r67, 0;
	@%p18 bra 	$L__BB0_16;
	setp.eq.s32 	%p19, %r66, 1062207488;
	selp.b32 	%r117, %r68, 0, %p19;
	setp.lt.s32 	%p20, %r111, 0;
	or.b32  	%r118, %r117, 2146435072;
	selp.b32 	%r119, %r118, %r117, %p20;
	mov.b32 	%r120, 0;
	mov.b64 	%fd97, {%r120, %r119};
$L__BB0_16:
	setp.eq.s32 	%p21, %r67, 1;
	selp.f64 	%fd90, 0d3FF0000000000000, %fd97, %p21;
	add.f64 	%fd91, %fd96, %fd90;
	sqrt.rn.f64 	%fd92, %fd91;
	add.f64 	%fd93, %fd92, 0d3CB0000000000000;
	cvt.rzi.s32.f64 	%r121, %fd93;
	div.s32 	%r122, %r63, %r121;
	cvt.rn.f64.s32 	%fd94, %r122;
	mad.lo.s32 	%r123, %r71, %r1, %r4;
	cvta.to.global.u64 	%rd29, %rd5;
	mul.wide.s32 	%rd30, %r123, 8;
	add.s64 	%rd31, %rd29, %rd30;
	st.global.f64 	[%rd31], %fd94;
	div.s32 	%r124, %r67, %r121;
	cvt.rn.f64.s32 	%fd95, %r124;
	cvta.to.global.u64 	%rd32, %rd6;
	add.s64 	%rd33, %rd32, %rd30;
	st.global.f64 	[%rd33], %fd95;
$L__BB0_17:
	ret;

}
	// .globl	_Z19ndconvolutionorientPdS_S_S_iiiii
.visible .entry _Z19ndconvolutionorientPdS_S_S_iiiii(
	.param .u64 .ptr .align 1 _Z19ndconvolutionorientPdS_S_S_iiiii_param_0,
	.param .u64 .ptr .align 1 _Z19ndconvolutionorientPdS_S_S_iiiii_param_1,
	.param .u64 .ptr .align 1 _Z19ndconvolutionorientPdS_S_S_iiiii_param_2,
	.param .u64 .ptr .align 1 _Z19ndconvolutionorientPdS_S_S_iiiii_param_3,
	.param .u32 _Z19ndconvolutionorientPdS_S_S_iiiii_param_4,
	.param .u32 _Z19ndconvolutionorientPdS_S_S_iiiii_param_5,
	.param .u32 _Z19ndconvolutionorientPdS_S_S_iiiii_param_6,
	.param .u32 _Z19ndconvolutionorientPdS_S_S_iiiii_param_7,
	.param .u32 _Z19ndconvolutionorientPdS_S_S_iiiii_param_8
)
{
	.reg .pred 	%p<22>;
	.reg .b32 	%r<145>;
	.reg .b64 	%rd<31>;
	.reg .b64 	%fd<156>;

	ld.param.u64 	%rd5, [_Z19ndconvolutionorientPdS_S_S_iiiii_param_0];
	ld.param.u64 	%rd6, [_Z19ndconvolutionorientPdS_S_S_iiiii_param_1];
	ld.param.u64 	%rd4, [_Z19ndconvolutionorientPdS_S_S_iiiii_param_2];
	ld.param.u64 	%rd7, [_Z19ndconvolutionorientPdS_S_S_iiiii_param_3];
	ld.param.u32 	%r58, [_Z19ndconvolutionorientPdS_S_S_iiiii_param_4];
	ld.param.u32 	%r59, [_Z19ndconvolutionorientPdS_S_S_iiiii_param_7];
	ld.param.u32 	%r60, [_Z19ndconvolutionorientPdS_S_S_iiiii_param_8];
	cvta.to.global.u64 	%rd1, %rd6;
	cvta.to.global.u64 	%rd2, %rd7;
	cvta.to.global.u64 	%rd3, %rd5;
	mov.u32 	%r61, %ctaid.y;
	mov.u32 	%r62, %ntid.y;
	mov.u32 	%r63, %tid.y;
	mad.lo.s32 	%r1, %r61, %r62, %r63;
	mov.u32 	%r64, %ctaid.x;
	mov.u32 	%r65, %ntid.x;
	mul.lo.s32 	%r2, %r64, %r65;
	mov.u32 	%r3, %tid.x;
	add.s32 	%r4, %r2, %r3;
	setp.ge.s32 	%p1, %r1, %r60;
	setp.ge.s32 	%p2, %r4, %r59;
	or.pred  	%p3, %p2, %p1;
	@%p3 bra 	$L__BB1_23;
	shr.u32 	%r66, %r58, 31;
	add.s32 	%r67, %r58, %r66;
	shr.s32 	%r6, %r67, 1;
	neg.s32 	%r5, %r6;
	setp.lt.s32 	%p4, %r6, %r5;
	mov.f64 	%fd152, 0d0000000000000000;
	mov.f64 	%fd153, %fd152;
	@%p4 bra 	$L__BB1_16;
	sub.s32 	%r69, %r6, %r5;
	add.s32 	%r70, %r69, 1;
	and.b32  	%r7, %r70, 7;
	and.b32  	%r8, %r70, 3;
	add.s32 	%r71, %r3, %r5;
	add.s32 	%r72, %r71, %r6;
	add.s32 	%r9, %r72, %r2;
	and.b32  	%r73, %r70, -8;
	neg.s32 	%r10, %r73;
	mov.u32 	%r121, %r5;
$L__BB1_3:
	mov.u32 	%r13, %r121;
	sub.s32 	%r75, %r6, %r5;
	setp.lt.u32 	%p5, %r75, 7;
	add.s32 	%r76, %r6, %r1;
	add.s32 	%r77, %r76, %r13;
	mul.lo.s32 	%r14, %r77, %r59;
	add.s32 	%r78, %r6, %r4;
	add.s32 	%r15, %r78, %r14;
	add.s32 	%r79, %r13, %r6;
	mul.lo.s32 	%r16, %r79, %r58;
	add.s32 	%r17, %r16, %r6;
	mov.u32 	%r132, %r5;
	@%p5 bra 	$L__BB1_6;
	add.s32 	%r124, %r9, %r14;
	add.s32 	%r80, %r5, %r6;
	add.s32 	%r123, %r80, %r16;
	mov.u32 	%r122, %r10;
	mov.u32 	%r132, %r5;
$L__BB1_5:
	.pragma "nounroll";
	mul.wide.s32 	%rd8, %r124, 8;
	add.s64 	%rd9, %rd3, %rd8;
	ld.global.f64 	%fd16, [%rd9];
	mul.wide.s32 	%rd10, %r123, 8;
	add.s64 	%rd11, %rd2, %rd10;
	ld.global.f64 	%fd17, [%rd11];
	cvt.rn.f64.s32 	%fd18, %r143;
	fma.rn.f64 	%fd19, %fd16, %fd17, %fd18;
	cvt.rzi.s32.f64 	%r81, %fd19;
	add.s64 	%rd12, %rd1, %rd8;
	ld.global.f64 	%fd20, [%rd12];
	cvt.rn.f64.s32 	%fd21, %r144;
	fma.rn.f64 	%fd22, %fd20, %fd17, %fd21;
	cvt.rzi.s32.f64 	%r82, %fd22;
	ld.global.f64 	%fd23, [%rd9+8];
	ld.global.f64 	%fd24, [%rd11+8];
	cvt.rn.f64.s32 	%fd25, %r81;
	fma.rn.f64 	%fd26, %fd23, %fd24, %fd25;
	cvt.rzi.s32.f64 	%r83, %fd26;
	ld.global.f64 	%fd27, [%rd12+8];
	cvt.rn.f64.s32 	%fd28, %r82;
	fma.rn.f64 	%fd29, %fd27, %fd24, %fd28;
	cvt.rzi.s32.f64 	%r84, %fd29;
	ld.global.f64 	%fd30, [%rd9+16];
	ld.global.f64 	%fd31, [%rd11+16];
	cvt.rn.f64.s32 	%fd32, %r83;
	fma.rn.f64 	%fd33, %fd30, %fd31, %fd32;
	cvt.rzi.s32.f64 	%r85, %fd33;
	ld.global.f64 	%fd34, [%rd12+16];
	cvt.rn.f64.s32 	%fd35, %r84;
	fma.rn.f64 	%fd36, %fd34, %fd31, %fd35;
	cvt.rzi.s32.f64 	%r86, %fd36;
	ld.global.f64 	%fd37, [%rd9+24];
	ld.global.f64 	%fd38, [%rd11+24];
	cvt.rn.f64.s32 	%fd39, %r85;
	fma.rn.f64 	%fd40, %fd37, %fd38, %fd39;
	cvt.rzi.s32.f64 	%r87, %fd40;
	ld.global.f64 	%fd41, [%rd12+24];
	cvt.rn.f64.s32 	%fd42, %r86;
	fma.rn.f64 	%fd43, %fd41, %fd38, %fd42;
	cvt.rzi.s32.f64 	%r88, %fd43;
	ld.global.f64 	%fd44, [%rd9+32];
	ld.global.f64 	%fd45, [%rd11+32];
	cvt.rn.f64.s32 	%fd46, %r87;
	fma.rn.f64 	%fd47, %fd44, %fd45, %fd46;
	cvt.rzi.s32.f64 	%r89, %fd47;
	ld.global.f64 	%fd48, [%rd12+32];
	cvt.rn.f64.s32 	%fd49, %r88;
	fma.rn.f64 	%fd50, %fd48, %fd45, %fd49;
	cvt.rzi.s32.f64 	%r90, %fd50;
	ld.global.f64 	%fd51, [%rd9+40];
	ld.global.f64 	%fd52, [%rd11+40];
	cvt.rn.f64.s32 	%fd53, %r89;
	fma.rn.f64 	%fd54, %fd51, %fd52, %fd53;
	cvt.rzi.s32.f64 	%r91, %fd54;
	ld.global.f64 	%fd55, [%rd12+40];
	cvt.rn.f64.s32 	%fd56, %r90;
	fma.rn.f64 	%fd57, %fd55, %fd52, %fd56;
	cvt.rzi.s32.f64 	%r92, %fd57;
	ld.global.f64 	%fd58, [%rd9+48];
	ld.global.f64 	%fd59, [%rd11+48];
	cvt.rn.f64.s32 	%fd60, %r91;
	fma.rn.f64 	%fd61, %fd58, %fd59, %fd60;
	cvt.rzi.s32.f64 	%r93, %fd61;
	ld.global.f64 	%fd62, [%rd12+48];
	cvt.rn.f64.s32 	%fd63, %r92;
	fma.rn.f64 	%fd64, %fd62, %fd59, %fd63;
	cvt.rzi.s32.f64 	%r94, %fd64;
	ld.global.f64 	%fd65, [%rd9+56];
	ld.global.f64 	%fd66, [%rd11+56];
	cvt.rn.f64.s32 	%fd67, %r93;
	fma.rn.f64 	%fd68, %fd65, %fd66, %fd67;
	cvt.rzi.s32.f64 	%r143, %fd68;
	ld.global.f64 	%fd69, [%rd12+56];
	cvt.rn.f64.s32 	%fd70, %r94;
	fma.rn.f64 	%fd71, %fd69, %fd66, %fd70;
	cvt.rzi.s32.f64 	%r144, %fd71;
	add.s32 	%r132, %r132, 8;
	add.s32 	%r124, %r124, 8;
	add.s32 	%r123, %r123, 8;
	add.s32 	%r122, %r122, 8;
	setp.ne.s32 	%p6, %r122, 0;
	@%p6 bra 	$L__BB1_5;
$L__BB1_6:
	setp.eq.s32 	%p7, %r7, 0;
	@%p7 bra 	$L__BB1_14;
	add.s32 	%r96, %r7, -1;
	setp.lt.u32 	%p8, %r96, 3;
	@%p8 bra 	$L__BB1_9;
	add.s32 	%r97, %r15, %r132;
	mul.wide.s32 	%rd13, %r97, 8;
	add.s64 	%rd14, %rd3, %rd13;
	ld.global.f64 	%fd72, [%rd14];
	add.s32 	%r98, %r17, %r132;
	mul.wide.s32 	%rd15, %r98, 8;
	add.s64 	%rd16, %rd2, %rd15;
	ld.global.f64 	%fd73, [%rd16];
	cvt.rn.f64.s32 	%fd74, %r143;
	fma.rn.f64 	%fd75, %fd72, %fd73, %fd74;
	cvt.rzi.s32.f64 	%r99, %fd75;
	add.s64 	%rd17, %rd1, %rd13;
	ld.global.f64 	%fd76, [%rd17];
	cvt.rn.f64.s32 	%fd77, %r144;
	fma.rn.f64 	%fd78, %fd76, %fd73, %fd77;
	cvt.rzi.s32.f64 	%r100, %fd78;
	ld.global.f64 	%fd79, [%rd14+8];
	ld.global.f64 	%fd80, [%rd16+8];
	cvt.rn.f64.s32 	%fd81, %r99;
	fma.rn.f64 	%fd82, %fd79, %fd80, %fd81;
	cvt.rzi.s32.f64 	%r101, %fd82;
	ld.global.f64 	%fd83, [%rd17+8];
	cvt.rn.f64.s32 	%fd84, %r100;
	fma.rn.f64 	%fd85, %fd83, %fd80, %fd84;
	cvt.rzi.s32.f64 	%r102, %fd85;
	ld.global.f64 	%fd86, [%rd14+16];
	ld.global.f64 	%fd87, [%rd16+16];
	cvt.rn.f64.s32 	%fd88, %r101;
	fma.rn.f64 	%fd89, %fd86, %fd87, %fd88;
	cvt.rzi.s32.f64 	%r103, %fd89;
	ld.global.f64 	%fd90, [%rd17+16];
	cvt.rn.f64.s32 	%fd91, %r102;
	fma.rn.f64 	%fd92, %fd90, %fd87, %fd91;
	cvt.rzi.s32.f64 	%r104, %fd92;
	ld.global.f64 	%fd93, [%rd14+24];
	ld.global.f64 	%fd94, [%rd16+24];
	cvt.rn.f64.s32 	%fd95, %r103;
	fma.rn.f64 	%fd96, %fd93, %fd94, %fd95;
	ld.global.f64 	%fd97, [%rd17+24];
	cvt.rn.f64.s32 	%fd98, %r104;
	fma.rn.f64 	%fd99, %fd97, %fd94, %fd98;
	add.s32 	%r132, %r132, 4;
	cvt.rzi.s32.f64 	%r143, %fd96;
	cvt.rzi.s32.f64 	%r144, %fd99;
$L__BB1_9:
	setp.eq.s32 	%p9, %r8, 0;
	@%p9 bra 	$L__BB1_14;
	setp.eq.s32 	%p10, %r8, 1;
	@%p10 bra 	$L__BB1_12;
	add.s32 	%r106, %r15, %r132;
	mul.wide.s32 	%rd18, %r106, 8;
	add.s64 	%rd19, %rd3, %rd18;
	ld.global.f64 	%fd100, [%rd19];
	add.s32 	%r107, %r17, %r132;
	mul.wide.s32 	%rd20, %r107, 8;
	add.s64 	%rd21, %rd2, %rd20;
	ld.global.f64 	%fd101, [%rd21];
	cvt.rn.f64.s32 	%fd102, %r143;
	fma.rn.f64 	%fd103, %fd100, %fd101, %fd102;
	cvt.rzi.s32.f64 	%r108, %fd103;
	add.s64 	%rd22, %rd1, %rd18;
	ld.global.f64 	%fd104, [%rd22];
	cvt.rn.f64.s32 	%fd105, %r144;
	fma.rn.f64 	%fd106, %fd104, %fd101, %fd105;
	cvt.rzi.s32.f64 	%r109, %fd106;
	ld.global.f64 	%fd107, [%rd19+8];
	ld.global.f64 	%fd108, [%rd21+8];
	cvt.rn.f64.s32 	%fd109, %r108;
	fma.rn.f64 	%fd110, %fd107, %fd108, %fd109;
	ld.global.f64 	%fd111, [%rd22+8];
	cvt.rn.f64.s32 	%fd112, %r109;
	fma.rn.f64 	%fd113, %fd111, %fd108, %fd112;
	add.s32 	%r132, %r132, 2;
	cvt.rzi.s32.f64 	%r143, %fd110;
	cvt.rzi.s32.f64 	%r144, %fd113;
$L__BB1_12:
	sub.s32 	%r110, %r6, %r5;
	and.b32  	%r111, %r110, 1;
	setp.eq.b32 	%p11, %r111, 1;
	@%p11 bra 	$L__BB1_14;
	add.s32 	%r112, %r15, %r132;
	mul.wide.s32 	%rd23, %r112, 8;
	add.s64 	%rd24, %rd3, %rd23;
	ld.global.f64 	%fd114, [%rd24];
	add.s32 	%r113, %r17, %r132;
	mul.wide.s32 	%rd25, %r113, 8;
	add.s64 	%rd26, %rd2, %rd25;
	ld.global.f64 	%fd115, [%rd26];
	cvt.rn.f64.s32 	%fd116, %r143;
	fma.rn.f64 	%fd117, %fd114, %fd115, %fd116;
	cvt.rzi.s32.f64 	%r143, %fd117;
	add.s64 	%rd27, %rd1, %rd23;
	ld.global.f64 	%fd118, [%rd27];
	cvt.rn.f64.s32 	%fd119, %r144;
	fma.rn.f64 	%fd120, %fd118, %fd115, %fd119;
	cvt.rzi.s32.f64 	%r144, %fd120;
$L__BB1_14:
	add.s32 	%r121, %r13, 1;
	setp.ne.s32 	%p12, %r13, %r6;
	@%p12 bra 	$L__BB1_3;
	cvt.rn.f64.s32 	%fd152, %r143;
	cvt.rn.f64.s32 	%fd153, %r144;
$L__BB1_16:
	abs.f64 	%fd5, %fd153;
	abs.f64 	%fd6, %fd152;
	setp.leu.f64 	%p13, %fd6, %fd5;
	setp.gt.f64 	%p14, %fd6, %fd5;
	selp.f64 	%fd7, %fd6, %fd5, %p14;
	selp.f64 	%fd121, %fd5, %fd6, %p14;
	div.rn.f64 	%fd122, %fd121, %fd7;
	mul.f64 	%fd123, %fd122, %fd122;
	fma.rn.f64 	%fd124, %fd123, 0dBEF53E1D2A25FF7E, 0d3F2D3B63DBB65B49;
	fma.rn.f64 	%fd125, %fd124, %fd123, 0dBF5312788DDE082E;
	fma.rn.f64 	%fd126, %fd125, %fd123, 0d3F6F9690C8249315;
	fma.rn.f64 	%fd127, %fd126, %fd123, 0dBF82CF5AABC7CF0D;
	fma.rn.f64 	%fd128, %fd127, %fd123, 0d3F9162B0B2A3BFDE;
	fma.rn.f64 	%fd129, %fd128, %fd123, 0dBF9A7256FEB6FC6B;
	fma.rn.f64 	%fd130, %fd129, %fd123, 0d3FA171560CE4A489;
	fma.rn.f64 	%fd131, %fd130, %fd123, 0dBFA4F44D841450E4;
	fma.rn.f64 	%fd132, %fd131, %fd123, 0d3FA7EE3D3F36BB95;
	fma.rn.f64 	%fd133, %fd132, %fd123, 0dBFAAD32AE04A9FD1;
	fma.rn.f64 	%fd134, %fd133, %fd123, 0d3FAE17813D66954F;
	fma.rn.f64 	%fd135, %fd134, %fd123, 0dBFB11089CA9A5BCD;
	fma.rn.f64 	%fd136, %fd135, %fd123, 0d3FB3B12B2DB51738;
	fma.rn.f64 	%fd137, %fd136, %fd123, 0dBFB745D022F8DC5C;
	fma.rn.f64 	%fd138, %fd137, %fd123, 0d3FBC71C709DFE927;
	fma.rn.f64 	%fd139, %fd138, %fd123, 0dBFC2492491FA1744;
	fma.rn.f64 	%fd140, %fd139, %fd123, 0d3FC99999999840D2;
	fma.rn.f64 	%fd141, %fd140, %fd123, 0dBFD555555555544C;
	mul.f64 	%fd142, %fd123, %fd141;
	fma.rn.f64 	%fd8, %fd142, %fd122, %fd122;
	@%p13 bra 	$L__BB1_18;
	{
	.reg .b32 %temp; 
	mov.b64 	{%temp, %r115}, %fd153;
	}
	setp.lt.s32 	%p16, %r115, 0;
	neg.f64 	%fd145, %fd8;
	selp.f64 	%fd146, %fd8, %fd145, %p16;
	add.f64 	%fd154, %fd146, 0d3FF921FB54442D18;
	bra.uni 	$L__BB1_19;
$L__BB1_18:
	{
	.reg .b32 %temp; 
	mov.b64 	{%temp, %r114}, %fd153;
	}
	setp.lt.s32 	%p15, %r114, 0;
	mov.f64 	%fd143, 0d400921FB54442D18;
	sub.f64 	%fd144, %fd143, %fd8;
	selp.f64 	%fd154, %fd144, %fd8, %p15;
$L__BB1_19:
	setp.neu.f64 	%p17, %fd7, 0d0000000000000000;
	@%p17 bra 	$L__BB1_21;
	{
	.reg .b32 %temp; 
	mov.b64 	{%temp, %r117}, %fd153;
	}
	setp.lt.s32 	%p20, %r117, 0;
	selp.f64 	%fd155, 0d400921FB54442D18, 0d0000000000000000, %p20;
	bra.uni 	$L__BB1_22;
$L__BB1_21:
	setp.eq.f64 	%p18, %fd5, %fd6;
	{
	.reg .b32 %temp; 
	mov.b64 	{%temp, %r116}, %fd153;
	}
	setp.lt.s32 	%p19, %r116, 0;
	selp.f64 	%fd147, 0d4002D97C7F3321D2, 0d3FE921FB54442D18, %p19;
	selp.f64 	%fd155, %fd147, %fd154, %p18;
$L__BB1_22:
	add.rn.f64 	%fd148, %fd5, %fd6;
	setp.nan.f64 	%p21, %fd148, %fd148;
	copysign.f64 	%fd149, %fd152, %fd155;
	selp.f64 	%fd150, %fd148, %fd149, %p21;
	fma.rn.f64 	%fd151, %fd150, 0d3FE0000000000000, 0d3FF9249235F80991;
	mad.lo.s32 	%r118, %r59, %r1, %r4;
	cvta.to.global.u64 	%rd28, %rd4;
	mul.wide.s32 	%rd29, %r118, 8;
	add.s64 	%rd30, %rd28, %rd29;
	st.global.f64 	[%rd30], %fd151;
$L__BB1_23:
	ret;

}
	// .globl	_Z16gaborconvolutionPdS_S_S_PbPiiiii
.visible .entry _Z16gaborconvolutionPdS_S_S_PbPiiiii(
	.param .u64 .ptr .align 1 _Z16gaborconvolutionPdS_S_S_PbPiiiii_param_0,
	.param .u64 .ptr .align 1 _Z16gaborconvolutionPdS_S_S_PbPiiiii_param_1,
	.param .u64 .ptr .align 1 _Z16gaborconvolutionPdS_S_S_PbPiiiii_param_2,
	.param .u64 .ptr .align 1 _Z16gaborconvolutionPdS_S_S_PbPiiiii_param_3,
	.param .u64 .ptr .align 1 _Z16gaborconvolutionPdS_S_S_PbPiiiii_param_4,
	.param .u64 .ptr .align 1 _Z16gaborconvolutionPdS_S_S_PbPiiiii_param_5,
	.param .u32 _Z16gaborconvolutionPdS_S_S_PbPiiiii_param_6,
	.param .u32 _Z16gaborconvolutionPdS_S_S_PbPiiiii_param_7,
	.param .u32 _Z16gaborconvolutionPdS_S_S_PbPiiiii_param_8,
	.param .u32 _Z16gaborconvolutionPdS_S_S_PbPiiiii_param_9
)
{
	.reg .pred 	%p<17>;
	.reg .b16 	%rs<2>;
	.reg .b32 	%r<90>;
	.reg .b64 	%rd<39>;
	.reg .b64 	%fd<107>;

	ld.param.u64 	%rd10, [_Z16gaborconvolutionPdS_S_S_PbPiiiii_param_0];
	ld.param.u64 	%rd11, [_Z16gaborconvolutionPdS_S_S_PbPiiiii_param_2];
	ld.param.u64 	%rd8, [_Z16gaborconvolutionPdS_S_S_PbPiiiii_param_4];
	ld.param.u64 	%rd9, [_Z16gaborconvolutionPdS_S_S_PbPiiiii_param_5];
	ld.param.u32 	%r31, [_Z16gaborconvolutionPdS_S_S_PbPiiiii_param_6];
	ld.param.u32 	%r32, [_Z16gaborconvolutionPdS_S_S_PbPiiiii_param_7];
	ld.param.u32 	%r33, [_Z16gaborconvolutionPdS_S_S_PbPiiiii_param_8];
	ld.param.u32 	%r34, [_Z16gaborconvolutionPdS_S_S_PbPiiiii_param_9];
	cvta.to.global.u64 	%rd1, %rd10;
	cvta.to.global.u64 	%rd2, %rd11;
	mov.u32 	%r35, %ctaid.y;
	mov.u32 	%r36, %ntid.y;
	mov.u32 	%r37, %tid.y;
	mad.lo.s32 	%r38, %r35, %r36, %r37;
	mov.u32 	%r39, %ctaid.x;
	mov.u32 	%r40, %ntid.x;
	mov.u32 	%r41, %tid.x;
	mad.lo.s32 	%r42, %r39, %r40, %r41;
	sub.s32 	%r43, %r34, %r32;
	setp.ge.s32 	%p1, %r38, %r43;
	min.s32 	%r45, %r38, %r42;
	setp.lt.s32 	%p2, %r45, %r32;
	sub.s32 	%r46, %r33, %r32;
	setp.ge.s32 	%p3, %r42, %r46;
	or.pred  	%p4, %p1, %p3;
	or.pred  	%p5, %p4, %p2;
	@%p5 bra 	$L__BB2_19;
	cvta.to.global.u64 	%rd12, %rd8;
	mov.u64 	%rd13, $str;
	cvta.global.u64 	%rd14, %rd13;
	{ // callseq 2, 0
	.param .b64 param0;
	st.param.b64 	[param0], %rd14;
	.param .b64 param1;
	st.param.b64 	[param1], 0;
	.param .b32 retval0;
	call.uni (retval0), 
	vprintf, 
	(
	param0, 
	param1
	);
	ld.param.b32 	%r48, [retval0];
	} // callseq 2
	mad.lo.s32 	%r3, %r33, %r38, %r42;
	cvt.s64.s32 	%rd15, %r3;
	add.s64 	%rd16, %rd12, %rd15;
	ld.global.u8 	%rs1, [%rd16];
	setp.ne.s16 	%p6, %rs1, 1;
	@%p6 bra 	$L__BB2_19;
	neg.s32 	%r4, %r32;
	setp.gt.s32 	%p7, %r32, -1;
	mul.lo.s32 	%r50, %r3, 3;
	cvta.to.global.u64 	%rd17, %rd9;
	mul.wide.s32 	%rd18, %r50, 4;
	add.s64 	%rd3, %rd17, %rd18;
	@%p7 bra 	$L__BB2_4;
	mov.u64 	%rd37, $str$1;
	cvta.global.u64 	%rd38, %rd37;
	{ // callseq 5, 0
	.param .b64 param0;
	st.param.b64 	[param0], %rd38;
	.param .b64 param1;
	st.param.b64 	[param1], 0;
	.param .b32 retval0;
	call.uni (retval0), 
	vprintf, 
	(
	param0, 
	param1
	);
	ld.param.b32 	%r69, [retval0];
	} // callseq 5
	{ // callseq 6, 0
	.param .b64 param0;
	st.param.b64 	[param0], %rd38;
	.param .b64 param1;
	st.param.b64 	[param1], 0;
	.param .b32 retval0;
	call.uni (retval0), 
	vprintf, 
	(
	param0, 
	param1
	);
	ld.param.b32 	%r71, [retval0];
	} // callseq 6
	{ // callseq 7, 0
	.param .b64 param0;
	st.param.b64 	[param0], %rd38;
	.param .b64 param1;
	st.param.b64 	[param1], 0;
	.param .b32 retval0;
	call.uni (retval0), 
	vprintf, 
	(
	param0, 
	param1
	);
	ld.param.b32 	%r73, [retval0];
	} // callseq 7
	{ // callseq 8, 0
	.param .b64 param0;
	st.param.b64 	[param0], %rd38;
	.param .b64 param1;
	st.param.b64 	[param1], 0;
	.param .b32 retval0;
	call.uni (retval0), 
	vprintf, 
	(
	param0, 
	param1
	);
	ld.param.b32 	%r75, [retval0];
	} // callseq 8
	{ // callseq 9, 0
	.param .b64 param0;
	st.param.b64 	[param0], %rd38;
	.param .b64 param1;
	st.param.b64 	[param1], 0;
	.param .b32 retval0;
	call.uni (retval0), 
	vprintf, 
	(
	param0, 
	param1
	);
	ld.param.b32 	%r77, [retval0];
	} // callseq 9
	{ // callseq 10, 0
	.param .b64 param0;
	st.param.b64 	[param0], %rd38;
	.param .b64 param1;
	st.param.b64 	[param1], 0;
	.param .b32 retval0;
	call.uni (retval0), 
	vprintf, 
	(
	param0, 
	param1
	);
	ld.param.b32 	%r79, [retval0];
	} // callseq 10
	bra.uni 	$L__BB2_19;
$L__BB2_4:
	shl.b32 	%r52, %r32, 1;
	and.b32  	%r5, %r52, 14;
	and.b32  	%r6, %r52, 6;
	and.b32  	%r53, %r52, 2147483632;
	neg.s32 	%r7, %r53;
	add.s64 	%rd4, %rd1, 64;
	add.s64 	%rd5, %rd2, 64;
	mov.b32 	%r81, 0;
	mov.u64 	%rd19, $str$1;
$L__BB2_5:
	mov.u32 	%r8, %r81;
	cvta.global.u64 	%rd20, %rd19;
	{ // callseq 3, 0
	.param .b64 param0;
	st.param.b64 	[param0], %rd20;
	.param .b64 param1;
	st.param.b64 	[param1], 0;
	.param .b32 retval0;
	call.uni (retval0), 
	vprintf, 
	(
	param0, 
	param1
	);
	ld.param.b32 	%r54, [retval0];
	} // callseq 3
	mad.lo.s32 	%r9, %r8, %r31, %r32;
	mov.f64 	%fd103, 0d0000000000000000;
	mov.u32 	%r82, %r4;
$L__BB2_6:
	setp.lt.u32 	%p8, %r32, 8;
	add.s32 	%r56, %r82, %r38;
	mul.lo.s32 	%r11, %r56, %r33;
	add.s32 	%r12, %r11, %r42;
	add.s32 	%r57, %r9, %r82;
	mul.lo.s32 	%r84, %r57, %r31;
	add.s32 	%r14, %r84, %r32;
	mov.u32 	%r87, %r4;
	@%p8 bra 	$L__BB2_9;
	sub.s32 	%r58, %r42, %r32;
	add.s32 	%r83, %r58, %r11;
	mov.u32 	%r85, %r7;
	mov.u32 	%r87, %r4;
$L__BB2_8:
	.pragma "nounroll";
	mul.wide.s32 	%rd21, %r84, 8;
	add.s64 	%rd22, %rd4, %rd21;
	mul.wide.s32 	%rd23, %r83, 8;
	add.s64 	%rd24, %rd5, %rd23;
	ld.global.f64 	%fd13, [%rd24+-64];
	ld.global.f64 	%fd14, [%rd22+-64];
	fma.rn.f64 	%fd15, %fd13, %fd14, %fd103;
	ld.global.f64 	%fd16, [%rd24+-56];
	ld.global.f64 	%fd17, [%rd22+-56];
	fma.rn.f64 	%fd18, %fd16, %fd17, %fd15;
	ld.global.f64 	%fd19, [%rd24+-48];
	ld.global.f64 	%fd20, [%rd22+-48];
	fma.rn.f64 	%fd21, %fd19, %fd20, %fd18;
	ld.global.f64 	%fd22, [%rd24+-40];
	ld.global.f64 	%fd23, [%rd22+-40];
	fma.rn.f64 	%fd24, %fd22, %fd23, %fd21;
	ld.global.f64 	%fd25, [%rd24+-32];
	ld.global.f64 	%fd26, [%rd22+-32];
	fma.rn.f64 	%fd27, %fd25, %fd26, %fd24;
	ld.global.f64 	%fd28, [%rd24+-24];
	ld.global.f64 	%fd29, [%rd22+-24];
	fma.rn.f64 	%fd30, %fd28, %fd29, %fd27;
	ld.global.f64 	%fd31, [%rd24+-16];
	ld.global.f64 	%fd32, [%rd22+-16];
	fma.rn.f64 	%fd33, %fd31, %fd32, %fd30;
	ld.global.f64 	%fd34, [%rd24+-8];
	ld.global.f64 	%fd35, [%rd22+-8];
	fma.rn.f64 	%fd36, %fd34, %fd35, %fd33;
	ld.global.f64 	%fd37, [%rd24];
	ld.global.f64 	%fd38, [%rd22];
	fma.rn.f64 	%fd39, %fd37, %fd38, %fd36;
	ld.global.f64 	%fd40, [%rd24+8];
	ld.global.f64 	%fd41, [%rd22+8];
	fma.rn.f64 	%fd42, %fd40, %fd41, %fd39;
	ld.global.f64 	%fd43, [%rd24+16];
	ld.global.f64 	%fd44, [%rd22+16];
	fma.rn.f64 	%fd45, %fd43, %fd44, %fd42;
	ld.global.f64 	%fd46, [%rd24+24];
	ld.global.f64 	%fd47, [%rd22+24];
	fma.rn.f64 	%fd48, %fd46, %fd47, %fd45;
	ld.global.f64 	%fd49, [%rd24+32];
	ld.global.f64 	%fd50, [%rd22+32];
	fma.rn.f64 	%fd51, %fd49, %fd50, %fd48;
	ld.global.f64 	%fd52, [%rd24+40];
	ld.global.f64 	%fd53, [%rd22+40];
	fma.rn.f64 	%fd54, %fd52, %fd53, %fd51;
	ld.global.f64 	%fd55, [%rd24+48];
	ld.global.f64 	%fd56, [%rd22+48];
	fma.rn.f64 	%fd57, %fd55, %fd56, %fd54;
	ld.global.f64 	%fd58, [%rd24+56];
	ld.global.f64 	%fd59, [%rd22+56];
	fma.rn.f64 	%fd103, %fd58, %fd59, %fd57;
	add.s32 	%r87, %r87, 16;
	add.s32 	%r85, %r85, 16;
	add.s32 	%r84, %r84, 16;
	add.s32 	%r83, %r83, 16;
	setp.ne.s32 	%p9, %r85, 0;
	@%p9 bra 	$L__BB2_8;
$L__BB2_9:
	setp.lt.u32 	%p10, %r5, 7;
	@%p10 bra 	$L__BB2_11;
	add.s32 	%r59, %r12, %r87;
	mul.wide.s32 	%rd25, %r59, 8;
	add.s64 	%rd26, %rd2, %rd25;
	ld.global.f64 	%fd60, [%rd26];
	add.s32 	%r60, %r14, %r87;
	mul.wide.s32 	%rd27, %r60, 8;
	add.s64 	%rd28, %rd1, %rd27;
	ld.global.f64 	%fd61, [%rd28];
	fma.rn.f64 	%fd62, %fd60, %fd61, %fd103;
	ld.global.f64 	%fd63, [%rd26+8];
	ld.global.f64 	%fd64, [%rd28+8];
	fma.rn.f64 	%fd65, %fd63, %fd64, %fd62;
	ld.global.f64 	%fd66, [%rd26+16];
	ld.global.f64 	%fd67, [%rd28+16];
	fma.rn.f64 	%fd68, %fd66, %fd67, %fd65;
	ld.global.f64 	%fd69, [%rd26+24];
	ld.global.f64 	%fd70, [%rd28+24];
	fma.rn.f64 	%fd71, %fd69, %fd70, %fd68;
	ld.global.f64 	%fd72, [%rd26+32];
	ld.global.f64 	%fd73, [%rd28+32];
	fma.rn.f64 	%fd74, %fd72, %fd73, %fd71;
	ld.global.f64 	%fd75, [%rd26+40];
	ld.global.f64 	%fd76, [%rd28+40];
	fma.rn.f64 	%fd77, %fd75, %fd76, %fd74;
	ld.global.f64 	%fd78, [%rd26+48];
	ld.global.f64 	%fd79, [%rd28+48];
	fma.rn.f64 	%fd80, %fd78, %fd79, %fd77;
	ld.global.f64 	%fd81, [%rd26+56];
	ld.global.f64 	%fd82, [%rd28+56];
	fma.rn.f64 	%fd103, %fd81, %fd82, %fd80;
	add.s32 	%r87, %r87, 8;
$L__BB2_11:
	setp.lt.u32 	%p11, %r6, 3;
	@%p11 bra 	$L__BB2_13;
	add.s32 	%r61, %r12, %r87;
	mul.wide.s32 	%rd29, %r61, 8;
	add.s64 	%rd30, %rd2, %rd29;
	ld.global.f64 	%fd83, [%rd30];
	add.s32 	%r62, %r14, %r87;
	mul.wide.s32 	%rd31, %r62, 8;
	add.s64 	%rd32, %rd1, %rd31;
	ld.global.f64 	%fd84, [%rd32];
	fma.rn.f64 	%fd85, %fd83, %fd84, %fd103;
	ld.global.f64 	%fd86, [%rd30+8];
	ld.global.f64 	%fd87, [%rd32+8];
	fma.rn.f64 	%fd88, %fd86, %fd87, %fd85;
	ld.global.f64 	%fd89, [%rd30+16];
	ld.global.f64 	%fd90, [%rd32+16];
	fma.rn.f64 	%fd91, %fd89, %fd90, %fd88;
	ld.global.f64 	%fd92, [%rd30+24];
	ld.global.f64 	%fd93, [%rd32+24];
	fma.rn.f64 	%fd103, %fd92, %fd93, %fd91;
	add.s32 	%r87, %r87, 4;
$L__BB2_13:
	and.b32  	%r63, %r32, 1;
	setp.eq.b32 	%p12, %r63, 1;
	not.pred 	%p13, %p12;
	add.s32 	%r64, %r12, %r87;
	mul.wide.s32 	%rd33, %r64, 8;
	add.s64 	%rd6, %rd2, %rd33;
	ld.global.f64 	%fd94, [%rd6];
	add.s32 	%r65, %r14, %r87;
	mul.wide.s32 	%rd34, %r65, 8;
	add.s64 	%rd7, %rd1, %rd34;
	ld.global.f64 	%fd95, [%rd7];
	fma.rn.f64 	%fd103, %fd94, %fd95, %fd103;
	@%p13 bra 	$L__BB2_15;
	ld.global.f64 	%fd96, [%rd6+8];
	ld.global.f64 	%fd97, [%rd7+8];
	fma.rn.f64 	%fd98, %fd96, %fd97, %fd103;
	ld.global.f64 	%fd99, [%rd6+16];
	ld.global.f64 	%fd100, [%rd7+16];
	fma.rn.f64 	%fd103, %fd99, %fd100, %fd98;
$L__BB2_15:
	add.s32 	%r29, %r82, 1;
	setp.ne.s32 	%p14, %r82, %r32;
	mov.u32 	%r82, %r29;
	@%p14 bra 	$L__BB2_6;
	setp.geu.f64 	%p15, %fd103, 0dC008000000000000;
	@%p15 bra 	$L__BB2_18;
	mov.u64 	%rd35, $str$2;
	cvta.global.u64 	%rd36, %rd35;
	{ // callseq 4, 0
	.param .b64 param0;
	st.param.b64 	[param0], %rd36;
	.param .b64 param1;
	st.param.b64 	[param1], 0;
	.param .b32 retval0;
	call.uni (retval0), 
	vprintf, 
	(
	param0, 
	param1
	);
	ld.param.b32 	%r66, [retval0];
	} // callseq 4
	st.global.u32 	[%rd3], %r38;
	st.global.u32 	[%rd3+4], %r42;
	mov.b32 	%r68, 0;
	st.global.u32 	[%rd3+8], %r68;
$L__BB2_18:
	add.s32 	%r81, %r8, 10;
	setp.lt.u32 	%p16, %r8, 50;
	@%p16 bra 	$L__BB2_5;
$L__BB2_19:
	ret;

}
.func  (.param .b64 func_retval0) __internal_accurate_pow(
	.param .b64 __internal_accurate_pow_param_0
)
{
	.reg .pred 	%p<8>;
	.reg .b32 	%r<49>;
	.reg .b32 	%f<3>;
	.reg .b64 	%fd<109>;

	ld.param.f64 	%fd10, [__internal_accurate_pow_param_0];
	{
	.reg .b32 %temp; 
	mov.b64 	{%temp, %r46}, %fd10;
	}
	{
	.reg .b32 %temp; 
	mov.b64 	{%r45, %temp}, %fd10;
	}
	shr.u32 	%r47, %r46, 20;
	setp.gt.u32 	%p1, %r46, 1048575;
	@%p1 bra 	$L__BB3_2;
	mul.f64 	%fd11, %fd10, 0d4350000000000000;
	{
	.reg .b32 %temp; 
	mov.b64 	{%temp, %r46}, %fd11;
	}
	{
	.reg .b32 %temp; 
	mov.b64 	{%r45, %temp}, %fd11;
	}
	shr.u32 	%r16, %r46, 20;
	add.s32 	%r47, %r16, -54;
$L__BB3_2:
	add.s32 	%r48, %r47, -1023;
	and.b32  	%r17, %r46, -2146435073;
	or.b32  	%r18, %r17, 1072693248;
	mov.b64 	%fd107, {%r45, %r18};
	setp.lt.u32 	%p2, %r18, 1073127583;
	@%p2 bra 	$L__BB3_4;
	{
	.reg .b32 %temp; 
	mov.b64 	{%r19, %temp}, %fd107;
	}
	{
	.reg .b32 %temp; 
	mov.b64 	{%temp, %r20}, %fd107;
	}
	add.s32 	%r21, %r20, -1048576;
	mov.b64 	%fd107, {%r19, %r21};
	add.s32 	%r48, %r47, -1022;
$L__BB3_4:
	add.f64 	%fd12, %fd107, 0dBFF0000000000000;
	add.f64 	%fd13, %fd107, 0d3FF0000000000000;
	rcp.approx.ftz.f64 	%fd14, %fd13;
	neg.f64 	%fd15, %fd13;
	fma.rn.f64 	%fd16, %fd15, %fd14, 0d3FF0000000000000;
	fma.rn.f64 	%fd17, %fd16, %fd16, %fd16;
	fma.rn.f64 	%fd18, %fd17, %fd14, %fd14;
	mul.f64 	%fd19, %fd12, %fd18;
	fma.rn.f64 	%fd20, %fd12, %fd18, %fd19;
	mul.f64 	%fd21, %fd20, %fd20;
	fma.rn.f64 	%fd22, %fd21, 0d3EB0F5FF7D2CAFE2, 0d3ED0F5D241AD3B5A;
	fma.rn.f64 	%fd23, %fd22, %fd21, 0d3EF3B20A75488A3F;
	fma.rn.f64 	%fd24, %fd23, %fd21, 0d3F1745CDE4FAECD5;
	fma.rn.f64 	%fd25, %fd24, %fd21, 0d3F3C71C7258A578B;
	fma.rn.f64 	%fd26, %fd25, %fd21, 0d3F6249249242B910;
	fma.rn.f64 	%fd27, %fd26, %fd21, 0d3F89999999999DFB;
	sub.f64 	%fd28, %fd12, %fd20;
	add.f64 	%fd29, %fd28, %fd28;
	neg.f64 	%fd30, %fd20;
	fma.rn.f64 	%fd31, %fd30, %fd12, %fd29;
	mul.f64 	%fd32, %fd18, %fd31;
	fma.rn.f64 	%fd33, %fd21, %fd27, 0d3FB5555555555555;
	mov.f64 	%fd34, 0d3FB5555555555555;
	sub.f64 	%fd35, %fd34, %fd33;
	fma.rn.f64 	%fd36, %fd21, %fd27, %fd35;
	add.f64 	%fd37, %fd36, 0dBC46A4CB00B9E7B0;
	add.f64 	%fd38, %fd33, %fd37;
	sub.f64 	%fd39, %fd33, %fd38;
	add.f64 	%fd40, %fd37, %fd39;
	mul.rn.f64 	%fd41, %fd20, %fd20;
	neg.f64 	%fd42, %fd41;
	fma.rn.f64 	%fd43, %fd20, %fd20, %fd42;
	{
	.reg .b32 %temp; 
	mov.b64 	{%r22, %temp}, %fd32;
	}
	{
	.reg .b32 %temp; 
	mov.b64 	{%temp, %r23}, %fd32;
	}
	add.s32 	%r24, %r23, 1048576;
	mov.b64 	%fd44, {%r22, %r24};
	fma.rn.f64 	%fd45, %fd20, %fd44, %fd43;
	mul.rn.f64 	%fd46, %fd41, %fd20;
	neg.f64 	%fd47, %fd46;
	fma.rn.f64 	%fd48, %fd41, %fd20, %fd47;
	fma.rn.f64 	%fd49, %fd41, %fd32, %fd48;
	fma.rn.f64 	%fd50, %fd45, %fd20, %fd49;
	mul.rn.f64 	%fd51, %fd38, %fd46;
	neg.f64 	%fd52, %fd51;
	fma.rn.f64 	%fd53, %fd38, %fd46, %fd52;
	fma.rn.f64 	%fd54, %fd38, %fd50, %fd53;
	fma.rn.f64 	%fd55, %fd40, %fd46, %fd54;
	add.f64 	%fd56, %fd51, %fd55;
	sub.f64 	%fd57, %fd51, %fd56;
	add.f64 	%fd58, %fd55, %fd57;
	add.f64 	%fd59, %fd20, %fd56;
	sub.f64 	%fd60, %fd20, %fd59;
	add.f64 	%fd61, %fd56, %fd60;
	add.f64 	%fd62, %fd58, %fd61;
	add.f64 	%fd63, %fd32, %fd62;
	add.f64 	%fd64, %fd59, %fd63;
	sub.f64 	%fd65, %fd59, %fd64;
	add.f64 	%fd66, %fd63, %fd65;
	xor.b32  	%r25, %r48, -2147483648;
	mov.b32 	%r26, 1127219200;
	mov.b64 	%fd67, {%r25, %r26};
	mov.b32 	%r27, -2147483648;
	mov.b64 	%fd68, {%r27, %r26};
	sub.f64 	%fd69, %fd67, %fd68;
	fma.rn.f64 	%fd70, %fd69, 0d3FE62E42FEFA39EF, %fd64;
	fma.rn.f64 	%fd71, %fd69, 0dBFE62E42FEFA39EF, %fd70;
	sub.f64 	%fd72, %fd71, %fd64;
	sub.f64 	%fd73, %fd66, %fd72;
	fma.rn.f64 	%fd74, %fd69, 0d3C7ABC9E3B39803F, %fd73;
	add.f64 	%fd75, %fd70, %fd74;
	sub.f64 	%fd76, %fd70, %fd75;
	add.f64 	%fd77, %fd74, %fd76;
	mov.f64 	%fd78, 0d4000000000000000;
	{
	.reg .b32 %temp; 
	mov.b64 	{%temp, %r28}, %fd78;
	}
	{
	.reg .b32 %temp; 
	mov.b64 	{%r29, %temp}, %fd78;
	}
	shl.b32 	%r30, %r28, 1;
	setp.gt.u32 	%p3, %r30, -33554433;
	and.b32  	%r31, %r28, -15728641;
	selp.b32 	%r32, %r31, %r28, %p3;
	mov.b64 	%fd79, {%r29, %r32};
	mul.rn.f64 	%fd80, %fd75, %fd79;
	neg.f64 	%fd81, %fd80;
	fma.rn.f64 	%fd82, %fd75, %fd79, %fd81;
	fma.rn.f64 	%fd83, %fd77, %fd79, %fd82;
	add.f64 	%fd4, %fd80, %fd83;
	sub.f64 	%fd84, %fd80, %fd4;
	add.f64 	%fd5, %fd83, %fd84;
	fma.rn.f64 	%fd85, %fd4, 0d3FF71547652B82FE, 0d4338000000000000;
	{
	.reg .b32 %temp; 
	mov.b64 	{%r13, %temp}, %fd85;
	}
	mov.f64 	%fd86, 0dC338000000000000;
	add.rn.f64 	%fd87, %fd85, %fd86;
	fma.rn.f64 	%fd88, %fd87, 0dBFE62E42FEFA39EF, %fd4;
	fma.rn.f64 	%fd89, %fd87, 0dBC7ABC9E3B39803F, %fd88;
	fma.rn.f64 	%fd90, %fd89, 0d3E5ADE1569CE2BDF, 0d3E928AF3FCA213EA;
	fma.rn.f64 	%fd91, %fd90, %fd89, 0d3EC71DEE62401315;
	fma.rn.f64 	%fd92, %fd91, %fd89, 0d3EFA01997C89EB71;
	fma.rn.f64 	%fd93, %fd92, %fd89, 0d3F2A01A014761F65;
	fma.rn.f64 	%fd94, %fd93, %fd89, 0d3F56C16C1852B7AF;
	fma.rn.f64 	%fd95, %fd94, %fd89, 0d3F81111111122322;
	fma.rn.f64 	%fd96, %fd95, %fd89, 0d3FA55555555502A1;
	fma.rn.f64 	%fd97, %fd96, %fd89, 0d3FC5555555555511;
	fma.rn.f64 	%fd98, %fd97, %fd89, 0d3FE000000000000B;
	fma.rn.f64 	%fd99, %fd98, %fd89, 0d3FF0000000000000;
	fma.rn.f64 	%fd100, %fd99, %fd89, 0d3FF0000000000000;
	{
	.reg .b32 %temp; 
	mov.b64 	{%r14, %temp}, %fd100;
	}
	{
	.reg .b32 %temp; 
	mov.b64 	{%temp, %r15}, %fd100;
	}
	shl.b32 	%r33, %r13, 20;
	add.s32 	%r34, %r33, %r15;
	mov.b64 	%fd108, {%r14, %r34};
	{
	.reg .b32 %temp; 
	mov.b64 	{%temp, %r35}, %fd4;
	}
	mov.b32 	%f2, %r35;
	abs.f32 	%f1, %f2;
	setp.lt.f32 	%p4, %f1, 0f4086232B;
	@%p4 bra 	$L__BB3_7;
	setp.lt.f64 	%p5, %fd4, 0d0000000000000000;
	add.f64 	%fd101, %fd4, 0d7FF0000000000000;
	selp.f64 	%fd108, 0d0000000000000000, %fd101, %p5;
	setp.geu.f32 	%p6, %f1, 0f40874800;
	@%p6 bra 	$L__BB3_7;
	shr.u32 	%r36, %r13, 31;
	add.s32 	%r37, %r13, %r36;
	shr.s32 	%r38, %r37, 1;
	shl.b32 	%r39, %r38, 20;
	add.s32 	%r40, %r15, %r39;
	mov.b64 	%fd102, {%r14, %r40};
	sub.s32 	%r41, %r13, %r38;
	shl.b32 	%r42, %r41, 20;
	add.s32 	%r43, %r42, 1072693248;
	mov.b32 	%r44, 0;
	mov.b64 	%fd103, {%r44, %r43};
	mul.f64 	%fd108, %fd103, %fd102;
$L__BB3_7:
	abs.f64 	%fd104, %fd108;
	setp.eq.f64 	%p7, %fd104, 0d7FF0000000000000;
	fma.rn.f64 	%fd105, %fd108, %fd5, %fd108;
	selp.f64 	%fd106, %fd108, %fd105, %p7;
	st.param.f64 	[func_retval0], %fd106;
	ret;

}


// ===== COMPILED SASS (sm_100) =====

	.target	sm_100

	.elftype	@"ET_EXEC"


//--------------------- .note.nv.tkinfo           --------------------------
	.section	.note.nv.tkinfo,"",@"SHT_NOTE"
	.sectionflags	@"SHF_NOTE_NV_TKINFO"
	.tkinfo
        /*0018*/ 	.word	0x00000002
        /*0030*/ 	.string	""
        /*0030*/ 	.string	"ptxas"
        /*0030*/ 	.string	"Cuda compilation tools, release 13.0, V13.0.88"
        /*0030*/ 	.string	"Build cuda_13.0.r13.0/compiler.36424714_0"
        /*0030*/ 	.string	"-arch sm_100 -m 64 "



//--------------------- .note.nv.cuinfo           --------------------------
	.section	.note.nv.cuinfo,"",@"SHT_NOTE"
	.sectionflags	@"SHF_NOTE_NV_CUINFO"
        /*0018*/ 	.short	0x0002
        /*001a*/ 	.short	0x0064
        /*001c*/ 	.short	0x0082
	.zero		2


//--------------------- .nv.info                  --------------------------
	.section	.nv.info,"",@"SHT_CUDA_INFO"
	.align	4


	//----- nvinfo : EIATTR_REGCOUNT
	.align		4
        /*0000*/ 	.byte	0x04, 0x2f
        /*0002*/ 	.short	(.L_4 - .L_3)
	.align		4
.L_3:
        /*0004*/ 	.word	index@(_Z19ndconvolutionsincosPdS_S_S_S_S_iiiii)
        /*0008*/ 	.word	0x00000020


	//----- nvinfo : EIATTR_FRAME_SIZE
	.align		4
.L_4:
        /*000c*/ 	.byte	0x04, 0x11
        /*000e*/ 	.short	(.L_6 - .L_5)
	.align		4
.L_5:
        /*0010*/ 	.word	index@($_Z19ndconvolutionsincosPdS_S_S_S_S_iiiii$__internal_accurate_pow)
        /*0014*/ 	.word	0x00000000


	//----- nvinfo : EIATTR_FRAME_SIZE
	.align		4
.L_6:
        /*0018*/ 	.byte	0x04, 0x11
        /*001a*/ 	.short	(.L_8 - .L_7)
	.align		4
.L_7:
        /*001c*/ 	.word	index@($__internal_1_$__cuda_sm20_dsqrt_rn_f64_mediumpath_v1)
        /*0020*/ 	.word	0x00000000


	//----- nvinfo : EIATTR_FRAME_SIZE
	.align		4
.L_8:
        /*0024*/ 	.byte	0x04, 0x11
        /*0026*/ 	.short	(.L_10 - .L_9)
	.align		4
.L_9:
        /*0028*/ 	.word	index@(_Z19ndconvolutionsincosPdS_S_S_S_S_iiiii)
        /*002c*/ 	.word	0x00000000


	//----- nvinfo : EIATTR_REGCOUNT
	.align		4
.L_10:
        /*0030*/ 	.byte	0x04, 0x2f
        /*0032*/ 	.short	(.L_12 - .L_11)
	.align		4
.L_11:
        /*0034*/ 	.word	index@(_Z19ndconvolutionorientPdS_S_S_iiiii)
        /*0038*/ 	.word	0x00000020


	//----- nvinfo : EIATTR_FRAME_SIZE
	.align		4
.L_12:
        /*003c*/ 	.byte	0x04, 0x11
        /*003e*/ 	.short	(.L_14 - .L_13)
	.align		4
.L_13:
        /*0040*/ 	.word	index@($__internal_0_$__cuda_sm20_div_rn_f64_full)
        /*0044*/ 	.word	0x00000000


	//----- nvinfo : EIATTR_FRAME_SIZE
	.align		4
.L_14:
        /*0048*/ 	.byte	0x04, 0x11
        /*004a*/ 	.short	(.L_16 - .L_15)
	.align		4
.L_15:
        /*004c*/ 	.word	index@(_Z19ndconvolutionorientPdS_S_S_iiiii)
        /*0050*/ 	.word	0x00000000


	//----- nvinfo : EIATTR_REGCOUNT
	.align		4
.L_16:
        /*0054*/ 	.byte	0x04, 0x2f
        /*0056*/ 	.short	(.L_18 - .L_17)
	.align		4
.L_17:
        /*0058*/ 	.word	index@(_Z16gaborconvolutionPdS_S_S_PbPiiiii)
        /*005c*/ 	.word	0x00000028


	//----- nvinfo : EIATTR_FRAME_SIZE
	.align		4
.L_18:
        /*0060*/ 	.byte	0x04, 0x11
        /*0062*/ 	.short	(.L_20 - .L_19)
	.align		4
.L_19:
        /*0064*/ 	.word	index@(_Z16gaborconvolutionPdS_S_S_PbPiiiii)
        /*0068*/ 	.word	0x00000000


	//----- nvinfo : EIATTR_MIN_STACK_SIZE
	.align		4
.L_20:
        /*006c*/ 	.byte	0x04, 0x12
        /*006e*/ 	.short	(.L_22 - .L_21)
	.align		4
.L_21:
        /*0070*/ 	.word	index@(_Z16gaborconvolutionPdS_S_S_PbPiiiii)
        /*0074*/ 	.word	0x00000000


	//----- nvinfo : EIATTR_MIN_STACK_SIZE
	.align		4
.L_22:
        /*0078*/ 	.byte	0x04, 0x12
        /*007a*/ 	.short	(.L_24 - .L_23)
	.align		4
.L_23:
        /*007c*/ 	.word	index@(_Z19ndconvolutionorientPdS_S_S_iiiii)
        /*0080*/ 	.word	0x00000000


	//----- nvinfo : EIATTR_MIN_STACK_SIZE
	.align		4
.L_24:
        /*0084*/ 	.byte	0x04, 0x12
        /*0086*/ 	.short	(.L_26 - .L_25)
	.align		4
.L_25:
        /*0088*/ 	.word	index@(_Z19ndconvolutionsincosPdS_S_S_S_S_iiiii)
        /*008c*/ 	.word	0x00000000
.L_26:


//--------------------- .nv.compat                --------------------------
	.section	.nv.compat,"",@"SHT_CUDA_COMPAT_INFO"
	.align	4
        /*0000*/ 	.byte	0x02, 0x09, 0x00, 0x00, 0x02, 0x02, 0x01, 0x00, 0x02, 0x05, 0x05, 0x00, 0x03, 0x07, 0x01, 0x01
        /*0010*/ 	.byte	0x02, 0x03, 0x00, 0x00, 0x02, 0x06, 0x01, 0x00, 0x04, 0x0b, 0x08, 0x00, 0x01, 0x00, 0x00, 0x00
        /*0020*/ 	.byte	0x00, 0x00, 0x00, 0x00


//--------------------- .nv.info._Z16gaborconvolutionPdS_S_S_PbPiiiii --------------------------
	.section	.nv.info._Z16gaborconvolutionPdS_S_S_PbPiiiii,"",@"SHT_CUDA_INFO"
	.sectionflags	@""
	.align	4


	//----- nvinfo : EIATTR_CUDA_API_VERSION
	.align		4
        /*0000*/ 	.byte	0x04, 0x37
        /*0002*/ 	.short	(.L_28 - .L_27)
.L_27:
        /*0004*/ 	.word	0x00000082


	//----- nvinfo : EIATTR_KPARAM_INFO
	.align		4
.L_28:
        /*0008*/ 	.byte	0x04, 0x17
        /*000a*/ 	.short	(.L_30 - .L_29)
.L_29:
        /*000c*/ 	.word	0x00000000
        /*0010*/ 	.short	0x0009
        /*0012*/ 	.short	0x003c
        /*0014*/ 	.byte	0x00, 0xf0, 0x11, 0x00


	//----- nvinfo : EIATTR_KPARAM_INFO
	.align		4
.L_30:
        /*0018*/ 	.byte	0x04, 0x17
        /*001a*/ 	.short	(.L_32 - .L_31)
.L_31:
        /*001c*/ 	.word	0x00000000
        /*0020*/ 	.short	0x0008
        /*0022*/ 	.short	0x0038
        /*0024*/ 	.byte	0x00, 0xf0, 0x11, 0x00


	//----- nvinfo : EIATTR_KPARAM_INFO
	.align		4
.L_32:
        /*0028*/ 	.byte	0x04, 0x17
        /*002a*/ 	.short	(.L_34 - .L_33)
.L_33:
        /*002c*/ 	.word	0x00000000
        /*0030*/ 	.short	0x0007
        /*0032*/ 	.short	0x0034
        /*0034*/ 	.byte	0x00, 0xf0, 0x11, 0x00


	//----- nvinfo : EIATTR_KPARAM_INFO
	.align		4
.L_34:
        /*0038*/ 	.byte	0x04, 0x17
        /*003a*/ 	.short	(.L_36 - .L_35)
.L_35:
        /*003c*/ 	.word	0x00000000
        /*0040*/ 	.short	0x0006
        /*0042*/ 	.short	0x0030
        /*0044*/ 	.byte	0x00, 0xf0, 0x11, 0x00


	//----- nvinfo : EIATTR_KPARAM_INFO
	.align		4
.L_36:
        /*0048*/ 	.byte	0x04, 0x17
        /*004a*/ 	.short	(.L_38 - .L_37)
.L_37:
        /*004c*/ 	.word	0x00000000
        /*0050*/ 	.short	0x0005
        /*0052*/ 	.short	0x0028
        /*0054*/ 	.byte	0x00, 0xf5, 0x21, 0x00


	//----- nvinfo : EIATTR_KPARAM_INFO
	.align		4
.L_38:
        /*0058*/ 	.byte	0x04, 0x17
        /*005a*/ 	.short	(.L_40 - .L_39)
.L_39:
        /*005c*/ 	.word	0x00000000
        /*0060*/ 	.short	0x0004
        /*0062*/ 	.short	0x0020
        /*0064*/ 	.byte	0x00, 0xf5, 0x21, 0x00


	//----- nvinfo : EIATTR_KPARAM_INFO
	.align		4
.L_40:
        /*0068*/ 	.byte	0x04, 0x17
        /*006a*/ 	.short	(.L_42 - .L_41)
.L_41:
        /*006c*/ 	.word	0x00000000
        /*0070*/ 	.short	0x0003
        /*0072*/ 	.short	0x0018
        /*0074*/ 	.byte	0x00, 0xf5, 0x21, 0x00


	//----- nvinfo : EIATTR_KPARAM_INFO
	.align		4
.L_42:
        /*0078*/ 	.byte	0x04, 0x17
        /*007a*/ 	.short	(.L_44 - .L_43)
.L_43:
        /*007c*/ 	.word	0x00000000
        /*0080*/ 	.short	0x0002
        /*0082*/ 	.short	0x0010
        /*0084*/ 	.byte	0x00, 0xf5, 0x21, 0x00


	//----- nvinfo : EIATTR_KPARAM_INFO
	.align		4
.L_44:
        /*0088*/ 	.byte	0x04, 0x17
        /*008a*/ 	.short	(.L_46 - .L_45)
.L_45:
        /*008c*/ 	.word	0x00000000
        /*0090*/ 	.short	0x0001
        /*0092*/ 	.short	0x0008
        /*0094*/ 	.byte	0x00, 0xf5, 0x21, 0x00


	//----- nvinfo : EIATTR_KPARAM_INFO
	.align		4
.L_46:
        /*0098*/ 	.byte	0x04, 0x17
        /*009a*/ 	.short	(.L_48 - .L_47)
.L_47:
        /*009c*/ 	.word	0x00000000
        /*00a0*/ 	.short	0x0000
        /*00a2*/ 	.short	0x0000
        /*00a4*/ 	.byte	0x00, 0xf5, 0x21, 0x00


	//----- nvinfo : EIATTR_SPARSE_MMA_MASK
	.align		4
.L_48:
        /*00a8*/ 	.byte	0x03, 0x50
        /*00aa*/ 	.short	0x0000


	//----- nvinfo : EIATTR_MAXREG_COUNT
	.align		4
        /*00ac*/ 	.byte	0x03, 0x1b
        /*00ae*/ 	.short	0x00ff


	//----- nvinfo : EIATTR_EXTERNS
	.align		4
        /*00b0*/ 	.byte	0x04, 0x0f
        /*00b2*/ 	.short	(.L_50 - .L_49)


	//   ....[0]....
	.align		4
.L_49:
        /*00b4*/ 	.word	index@(vprintf)


	//----- nvinfo : EIATTR_MERCURY_ISA_VERSION
	.align		4
.L_50:
        /*00b8*/ 	.byte	0x03, 0x5f
        /*00ba*/ 	.short	0x0101


	//----- nvinfo : EIATTR_VRC_CTA_INIT_COUNT
	.align		4
        /*00bc*/ 	.byte	0x02, 0x4a
	.zero		1
	.zero		1


	//----- nvinfo : EIATTR_SYSCALL_OFFSETS
	.align		4
        /*00c0*/ 	.byte	0x04, 0x46
        /*00c2*/ 	.short	(.L_52 - .L_51)


	//   ....[0]....
.L_51:
        /*00c4*/ 	.word	0x000001a0


	//   ....[1]....
        /*00c8*/ 	.word	0x000002f0


	//   ....[2]....
        /*00cc*/ 	.word	0x00000360


	//   ....[3]....
        /*00d0*/ 	.word	0x000003d0


	//   ....[4]....
        /*00d4*/ 	.word	0x00000440


	//   ....[5]....
        /*00d8*/ 	.word	0x000004b0


	//   ....[6]....
        /*00dc*/ 	.word	0x00000520


	//   ....[7]....
        /*00e0*/ 	.word	0x00000680


	//   ....[8]....
        /*00e4*/ 	.word	0x00001090


	//----- nvinfo : EIATTR_EXIT_INSTR_OFFSETS
	.align		4
.L_52:
        /*00e8*/ 	.byte	0x04, 0x1c
        /*00ea*/ 	.short	(.L_54 - .L_53)


	//   ....[0]....
.L_53:
        /*00ec*/ 	.word	0x00000110


	//   ....[1]....
        /*00f0*/ 	.word	0x00000220


	//   ....[2]....
        /*00f4*/ 	.word	0x00000530


	//   ....[3]....
        /*00f8*/ 	.word	0x00001110


	//----- nvinfo : EIATTR_CRS_STACK_SIZE
	.align		4
.L_54:
        /*00fc*/ 	.byte	0x04, 0x1e
        /*00fe*/ 	.short	(.L_56 - .L_55)
.L_55:
        /*0100*/ 	.word	0x00000000


	//----- nvinfo : EIATTR_CBANK_PARAM_SIZE
	.align		4
.L_56:
        /*0104*/ 	.byte	0x03, 0x19
        /*0106*/ 	.short	0x0040


	//----- nvinfo : EIATTR_PARAM_CBANK
	.align		4
        /*0108*/ 	.byte	0x04, 0x0a
        /*010a*/ 	.short	(.L_58 - .L_57)
	.align		4
.L_57:
        /*010c*/ 	.word	index@(.nv.constant0._Z16gaborconvolutionPdS_S_S_PbPiiiii)
        /*0110*/ 	.short	0x0380
        /*0112*/ 	.short	0x0040


	//----- nvinfo : EIATTR_SW_WAR
	.align		4
.L_58:
        /*0114*/ 	.byte	0x04, 0x36
        /*0116*/ 	.short	(.L_60 - .L_59)
.L_59:
        /*0118*/ 	.word	0x00000008
.L_60:


//--------------------- .nv.info._Z19ndconvolutionorientPdS_S_S_iiiii --------------------------
	.section	.nv.info._Z19ndconvolutionorientPdS_S_S_iiiii,"",@"SHT_CUDA_INFO"
	.sectionflags	@""
	.align	4


	//----- nvinfo : EIATTR_CUDA_API_VERSION
	.align		4
        /*0000*/ 	.byte	0x04, 0x37
        /*0002*/ 	.short	(.L_62 - .L_61)
.L_61:
        /*0004*/ 	.word	0x00000082


	//----- nvinfo : EIATTR_KPARAM_INFO
	.align		4
.L_62:
        /*0008*/ 	.byte	0x04, 0x17
        /*000a*/ 	.short	(.L_64 - .L_63)
.L_63:
        /*000c*/ 	.word	0x00000000
        /*0010*/ 	.short	0x0008
        /*0012*/ 	.short	0x0030
        /*0014*/ 	.byte	0x00, 0xf0, 0x11, 0x00


	//----- nvinfo : EIATTR_KPARAM_INFO
	.align		4
.L_64:
        /*0018*/ 	.byte	0x04, 0x17
        /*001a*/ 	.short	(.L_66 - .L_65)
.L_65:
        /*001c*/ 	.word	0x00000000
        /*0020*/ 	.short	0x0007
        /*0022*/ 	.short	0x002c
        /*0024*/ 	.byte	0x00, 0xf0, 0x11, 0x00


	//----- nvinfo : EIATTR_KPARAM_INFO
	.align		4
.L_66:
        /*0028*/ 	.byte	0x04, 0x17
        /*002a*/ 	.short	(.L_68 - .L_67)
.L_67:
        /*002c*/ 	.word	0x00000000
        /*0030*/ 	.short	0x0006
        /*0032*/ 	.short	0x0028
        /*0034*/ 	.byte	0x00, 0xf0, 0x11, 0x00


	//----- nvinfo : EIATTR_KPARAM_INFO
	.align		4
.L_68:
        /*0038*/ 	.byte	0x04, 0x17
        /*003a*/ 	.short	(.L_70 - .L_69)
.L_69:
        /*003c*/ 	.word	0x00000000
        /*0040*/ 	.short	0x0005
        /*0042*/ 	.short	0x0024
        /*0044*/ 	.byte	0x00, 0xf0, 0x11, 0x00


	//----- nvinfo : EIATTR_KPARAM_INFO
	.align		4
.L_70:
        /*0048*/ 	.byte	0x04, 0x17
        /*004a*/ 	.short	(.L_72 - .L_71)
.L_71:
        /*004c*/ 	.word	0x00000000
        /*0050*/ 	.short	0x0004
        /*0052*/ 	.short	0x0020
        /*0054*/ 	.byte	0x00, 0xf0, 0x11, 0x00


	//----- nvinfo : EIATTR_KPARAM_INFO
	.align		4
.L_72:
        /*0058*/ 	.byte	0x04, 0x17
        /*005a*/ 	.short	(.L_74 - .L_73)
.L_73:
        /*005c*/ 	.word	0x00000000
        /*0060*/ 	.short	0x0003
        /*0062*/ 	.short	0x0018
        /*0064*/ 	.byte	0x00, 0xf5, 0x21, 0x00


	//----- nvinfo : EIATTR_KPARAM_INFO
	.align		4
.L_74:
        /*0068*/ 	.byte	0x04, 0x17
        /*006a*/ 	.short	(.L_76 - .L_75)
.L_75:
        /*006c*/ 	.word	0x00000000
        /*0070*/ 	.short	0x0002
        /*0072*/ 	.short	0x0010
        /*0074*/ 	.byte	0x00, 0xf5, 0x21, 0x00


	//----- nvinfo : EIATTR_KPARAM_INFO
	.align		4
.L_76:
        /*0078*/ 	.byte	0x04, 0x17
        /*007a*/ 	.short	(.L_78 - .L_77)
.L_77:
        /*007c*/ 	.word	0x00000000
        /*0080*/ 	.short	0x0001
        /*0082*/ 	.short	0x0008
        /*0084*/ 	.byte	0x00, 0xf5, 0x21, 0x00


	//----- nvinfo : EIATTR_KPARAM_INFO
	.align		4
.L_78:
        /*0088*/ 	.byte	0x04, 0x17
        /*008a*/ 	.short	(.L_80 - .L_79)
.L_79:
        /*008c*/ 	.word	0x00000000
        /*0090*/ 	.short	0x0000
        /*0092*/ 	.short	0x0000
        /*0094*/ 	.byte	0x00, 0xf5, 0x21, 0x00


	//----- nvinfo : EIATTR_SPARSE_MMA_MASK
	.align		4
.L_80:
        /*0098*/ 	.byte	0x03, 0x50
        /*009a*/ 	.short	0x0000


	//----- nvinfo : EIATTR_MAXREG_COUNT
	.align		4
        /*009c*/ 	.byte	0x03, 0x1b
        /*009e*/ 	.short	0x00ff


	//----- nvinfo : EIATTR_MERCURY_ISA_VERSION
	.align		4
        /*00a0*/ 	.byte	0x03, 0x5f
        /*00a2*/ 	.short	0x0101


	//----- nvinfo : EIATTR_VRC_CTA_INIT_COUNT
	.align		4
        /*00a4*/ 	.byte	0x02, 0x4a
	.zero		1
	.zero		1


	//----- nvinfo : EIATTR_EXIT_INSTR_OFFSETS
	.align		4
        /*00a8*/ 	.byte	0x04, 0x1c
        /*00aa*/ 	.short	(.L_82 - .L_81)


	//   ....[0]....
.L_81:
        /*00ac*/ 	.word	0x000000d0


	//   ....[1]....
        /*00b0*/ 	.word	0x000016a0


	//----- nvinfo : EIATTR_CRS_STACK_SIZE
	.align		4
.L_82:
        /*00b4*/ 	.byte	0x04, 0x1e
        /*00b6*/ 	.short	(.L_84 - .L_83)
.L_83:
        /*00b8*/ 	.word	0x00000000


	//----- nvinfo : EIATTR_CBANK_PARAM_SIZE
	.align		4
.L_84:
        /*00bc*/ 	.byte	0x03, 0x19
        /*00be*/ 	.short	0x0034


	//----- nvinfo : EIATTR_PARAM_CBANK
	.align		4
        /*00c0*/ 	.byte	0x04, 0x0a
        /*00c2*/ 	.short	(.L_86 - .L_85)
	.align		4
.L_85:
        /*00c4*/ 	.word	index@(.nv.constant0._Z19ndconvolutionorientPdS_S_S_iiiii)
        /*00c8*/ 	.short	0x0380
        /*00ca*/ 	.short	0x0034


	//----- nvinfo : EIATTR_SW_WAR
	.align		4
.L_86:
        /*00cc*/ 	.byte	0x04, 0x36
        /*00ce*/ 	.short	(.L_88 - .L_87)
.L_87:
        /*00d0*/ 	.word	0x00000008
.L_88:


//--------------------- .nv.info._Z19ndconvolutionsincosPdS_S_S_S_S_iiiii --------------------------
	.section	.nv.info._Z19ndconvolutionsincosPdS_S_S_S_S_iiiii,"",@"SHT_CUDA_INFO"
	.sectionflags	@""
	.align	4


	//----- nvinfo : EIATTR_CUDA_API_VERSION
	.align		4
        /*0000*/ 	.byte	0x04, 0x37
        /*0002*/ 	.short	(.L_90 - .L_89)
.L_89:
        /*0004*/ 	.word	0x00000082


	//----- nvinfo : EIATTR_KPARAM_INFO
	.align		4
.L_90:
        /*0008*/ 	.byte	0x04, 0x17
        /*000a*/ 	.short	(.L_92 - .L_91)
.L_91:
        /*000c*/ 	.word	0x00000000
        /*0010*/ 	.short	0x000a
        /*0012*/ 	.short	0x0040
        /*0014*/ 	.byte	0x00, 0xf0, 0x11, 0x00


	//----- nvinfo : EIATTR_KPARAM_INFO
	.align		4
.L_92:
        /*0018*/ 	.byte	0x04, 0x17
        /*001a*/ 	.short	(.L_94 - .L_93)
.L_93:
        /*001c*/ 	.word	0x00000000
        /*0020*/ 	.short	0x0009
        /*0022*/ 	.short	0x003c
        /*0024*/ 	.byte	0x00, 0xf0, 0x11, 0x00


	//----- nvinfo : EIATTR_KPARAM_INFO
	.align		4
.L_94:
        /*0028*/ 	.byte	0x04, 0x17
        /*002a*/ 	.short	(.L_96 - .L_95)
.L_95:
        /*002c*/ 	.word	0x00000000
        /*0030*/ 	.short	0x0008
        /*0032*/ 	.short	0x0038
        /*0034*/ 	.byte	0x00, 0xf0, 0x11, 0x00


	//----- nvinfo : EIATTR_KPARAM_INFO
	.align		4
.L_96:
        /*0038*/ 	.byte	0x04, 0x17
        /*003a*/ 	.short	(.L_98 - .L_97)
.L_97:
        /*003c*/ 	.word	0x00000000
        /*0040*/ 	.short	0x0007
        /*0042*/ 	.short	0x0034
        /*0044*/ 	.byte	0x00, 0xf0, 0x11, 0x00


	//----- nvinfo : EIATTR_KPARAM_INFO
	.align		4
.L_98:
        /*0048*/ 	.byte	0x04, 0x17
        /*004a*/ 	.short	(.L_100 - .L_99)
.L_99:
        /*004c*/ 	.word	0x00000000
        /*0050*/ 	.short	0x0006
        /*0052*/ 	.short	0x0030
        /*0054*/ 	.byte	0x00, 0xf0, 0x11, 0x00


	//----- nvinfo : EIATTR_KPARAM_INFO
	.align		4
.L_100:
        /*0058*/ 	.byte	0x04, 0x17
        /*005a*/ 	.short	(.L_102 - .L_101)
.L_101:
        /*005c*/ 	.word	0x00000000
        /*0060*/ 	.short	0x0005
        /*0062*/ 	.short	0x0028
        /*0064*/ 	.byte	0x00, 0xf5, 0x21, 0x00


	//----- nvinfo : EIATTR_KPARAM_INFO
	.align		4
.L_102:
        /*0068*/ 	.byte	0x04, 0x17
        /*006a*/ 	.short	(.L_104 - .L_103)
.L_103:
        /*006c*/ 	.word	0x00000000
        /*0070*/ 	.short	0x0004
        /*0072*/ 	.short	0x0020
        /*0074*/ 	.byte	0x00, 0xf5, 0x21, 0x00


	//----- nvinfo : EIATTR_KPARAM_INFO
	.align		4
.L_104:
        /*0078*/ 	.byte	0x04, 0x17
        /*007a*/ 	.short	(.L_106 - .L_105)
.L_105:
        /*007c*/ 	.word	0x00000000
        /*0080*/ 	.short	0x0003
        /*0082*/ 	.short	0x0018
        /*0084*/ 	.byte	0x00, 0xf5, 0x21, 0x00


	//----- nvinfo : EIATTR_KPARAM_INFO
	.align		4
.L_106:
        /*0088*/ 	.byte	0x04, 0x17
        /*008a*/ 	.short	(.L_108 - .L_107)
.L_107:
        /*008c*/ 	.word	0x00000000
        /*0090*/ 	.short	0x0002
        /*0092*/ 	.short	0x0010
        /*0094*/ 	.byte	0x00, 0xf5, 0x21, 0x00


	//----- nvinfo : EIATTR_KPARAM_INFO
	.align		4
.L_108:
        /*0098*/ 	.byte	0x04, 0x17
        /*009a*/ 	.short	(.L_110 - .L_109)
.L_109:
        /*009c*/ 	.word	0x00000000
        /*00a0*/ 	.short	0x0001
        /*00a2*/ 	.short	0x0008
        /*00a4*/ 	.byte	0x00, 0xf5, 0x21, 0x00


	//----- nvinfo : EIATTR_KPARAM_INFO
	.align		4
.L_110:
        /*00a8*/ 	.byte	0x04, 0x17
        /*00aa*/ 	.short	(.L_112 - .L_111)
.L_111:
        /*00ac*/ 	.word	0x00000000
        /*00b0*/ 	.short	0x0000
        /*00b2*/ 	.short	0x0000
        /*00b4*/ 	.byte	0x00, 0xf5, 0x21, 0x00


	//----- nvinfo : EIATTR_SPARSE_MMA_MASK
	.align		4
.L_112:
        /*00b8*/ 	.byte	0x03, 0x50
        /*00ba*/ 	.short	0x0000


	//----- nvinfo : EIATTR_MAXREG_COUNT
	.align		4
        /*00bc*/ 	.byte	0x03, 0x1b
        /*00be*/ 	.short	0x00ff


	//----- nvinfo : EIATTR_MERCURY_ISA_VERSION
	.align		4
        /*00c0*/ 	.byte	0x03, 0x5f
        /*00c2*/ 	.short	0x0101


	//----- nvinfo : EIATTR_VRC_CTA_INIT_COUNT
	.align		4
        /*00c4*/ 	.byte	0x02, 0x4a
	.zero		1
	.zero		1


	//----- nvinfo : EIATTR_EXIT_INSTR_OFFSETS
	.align		4
        /*00c8*/ 	.byte	0x04, 0x1c
        /*00ca*/ 	.short	(.L_114 - .L_113)


	//   ....[0]....
.L_113:
        /*00cc*/ 	.word	0x000000d0


	//   ....[1]....
        /*00d0*/ 	.word	0x00001170


	//----- nvinfo : EIATTR_CRS_STACK_SIZE
	.align		4
.L_114:
        /*00d4*/ 	.byte	0x04, 0x1e
        /*00d6*/ 	.short	(.L_116 - .L_115)
.L_115:
        /*00d8*/ 	.word	0x00000000


	//----- nvinfo : EIATTR_CBANK_PARAM_SIZE
	.align		4
.L_116:
        /*00dc*/ 	.byte	0x03, 0x19
        /*00de*/ 	.short	0x0044


	//----- nvinfo : EIATTR_PARAM_CBANK
	.align		4
        /*00e0*/ 	.byte	0x04, 0x0a
        /*00e2*/ 	.short	(.L_118 - .L_117)
	.align		4
.L_117:
        /*00e4*/ 	.word	index@(.nv.constant0._Z19ndconvolutionsincosPdS_S_S_S_S_iiiii)
        /*00e8*/ 	.short	0x0380
        /*00ea*/ 	.short	0x0044


	//----- nvinfo : EIATTR_SW_WAR
	.align		4
.L_118:
        /*00ec*/ 	.byte	0x04, 0x36
        /*00ee*/ 	.short	(.L_120 - .L_119)
.L_119:
        /*00f0*/ 	.word	0x00000008
.L_120:


//--------------------- .nv.callgraph             --------------------------
	.section	.nv.callgraph,"",@"SHT_CUDA_CALLGRAPH"
	.align	4
	.sectionentsize	8
	.align		4
        /*0000*/ 	.word	0x00000000
	.align		4
        /*0004*/ 	.word	0xffffffff
	.align		4
        /*0008*/ 	.word	index@(_Z16gaborconvolutionPdS_S_S_PbPiiiii)
	.align		4
        /*000c*/ 	.word	index@(vprintf)
	.align		4
        /*0010*/ 	.word	0x00000000
	.align		4
        /*0014*/ 	.word	0xfffffffe
	.align		4
        /*0018*/ 	.word	0x00000000
	.align		4
        /*001c*/ 	.word	0xfffffffd
	.align		4
        /*0020*/ 	.word	0x00000000
	.align		4
        /*0024*/ 	.word	0xfffffffc


//--------------------- .nv.constant4             --------------------------
	.section	.nv.constant4,"a",@progbits
	.align	8
	.align		8
.nv.constant4:
        /*0000*/ 	.dword	vprintf
	.align		8
        /*0008*/ 	.dword	$str
	.align		8
        /*0010*/ 	.dword	$str$1
	.align		8
        /*0018*/ 	.dword	$str$2


//--------------------- .text._Z16gaborconvolutionPdS_S_S_PbPiiiii --------------------------
	.section	.text._Z16gaborconvolutionPdS_S_S_PbPiiiii,"ax",@progbits
	.align	128
        .global         _Z16gaborconvolutionPdS_S_S_PbPiiiii
        .type           _Z16gaborconvolutionPdS_S_S_PbPiiiii,@function
        .size           _Z16gaborconvolutionPdS_S_S_PbPiiiii,(.L_x_53 - _Z16gaborconvolutionPdS_S_S_PbPiiiii)
        .other          _Z16gaborconvolutionPdS_S_S_PbPiiiii,@"STO_CUDA_ENTRY STV_DEFAULT"
_Z16gaborconvolutionPdS_S_S_PbPiiiii:
.text._Z16gaborconvolutionPdS_S_S_PbPiiiii:
[----:B------:R-:W0:Y:S01]  /*0000*/  LDC R1, c[0x0][0x37c] ;  /* 0x0000df00ff017b82 */ /* 0x000e220000000800 */
[----:B------:R-:W1:Y:S07]  /*0010*/  S2R R3, SR_TID.X ;  /* 0x0000000000037919 */ /* 0x000e6e0000002100 */
[----:B------:R-:W2:Y:S01]  /*0020*/  LDC R25, c[0x0][0x364] ;  /* 0x0000d900ff197b82 */ /* 0x000ea20000000800 */
[----:B------:R-:W3:Y:S01]  /*0030*/  LDCU UR9, c[0x0][0x3b4] ;  /* 0x00007680ff0977ac */ /* 0x000ee20008000800 */
[----:B------:R-:W2:Y:S01]  /*0040*/  S2R R0, SR_TID.Y ;  /* 0x0000000000007919 */ /* 0x000ea20000002200 */
[----:B------:R-:W3:Y:S05]  /*0050*/  LDCU.64 UR6, c[0x0][0x3b8] ;  /* 0x00007700ff0677ac */ /* 0x000eea0008000a00 */
[----:B------:R-:W1:Y:S08]  /*0060*/  S2UR UR8, SR_CTAID.X ;  /* 0x00000000000879c3 */ /* 0x000e700000002500 */
[----:B------:R-:W1:Y:S01]  /*0070*/  LDC R2, c[0x0][0x360] ;  /* 0x0000d800ff027b82 */ /* 0x000e620000000800 */
[----:B---3--:R-:W-:-:S07]  /*0080*/  UIADD3 UR5, UPT, UPT, -UR9, UR6, URZ ;  /* 0x0000000609057290 */ /* 0x008fce000fffe1ff */
[----:B------:R-:W2:Y:S01]  /*0090*/  S2UR UR4, SR_CTAID.Y ;  /* 0x00000000000479c3 */ /* 0x000ea20000002600 */
[----:B-1----:R-:W-:-:S05]  /*00a0*/  IMAD R2, R2, UR8, R3 ;  /* 0x0000000802027c24 */ /* 0x002fca000f8e0203 */
[----:B------:R-:W-:Y:S01]  /*00b0*/  ISETP.GE.AND P0, PT, R2, UR5, PT ;  /* 0x0000000502007c0c */ /* 0x000fe2000bf06270 */
[----:B--2---:R-:W-:Y:S01]  /*00c0*/  IMAD R25, R25, UR4, R0 ;  /* 0x0000000419197c24 */ /* 0x004fe2000f8e0200 */
[----:B------:R-:W-:-:S04]  /*00d0*/  UIADD3 UR4, UPT, UPT, UR7, -UR9, URZ ;  /* 0x8000000907047290 */ /* 0x000fc8000fffe0ff */
[C---:B------:R-:W-:Y:S02]  /*00e0*/  VIMNMX R0, PT, PT, R25.reuse, R2, PT ;  /* 0x0000000219007248 */ /* 0x040fe40003fe0100 */
[----:B------:R-:W-:-:S04]  /*00f0*/  ISETP.GE.OR P0, PT, R25, UR4, P0 ;  /* 0x0000000419007c0c */ /* 0x000fc80008706670 */
[----:B------:R-:W-:-:S13]  /*0100*/  ISETP.LT.OR P0, PT, R0, UR9, P0 ;  /* 0x0000000900007c0c */ /* 0x000fda0008701670 */
[----:B0-----:R-:W-:Y:S05]  /*0110*/  @P0 EXIT ;  /* 0x000000000000094d */ /* 0x001fea0003800000 */
[----:B------:R-:W-:Y:S01]  /*0120*/  MOV R16, 0x0 ;  /* 0x0000000000107802 */ /* 0x000fe20000000f00 */
[----:B------:R-:W0:Y:S01]  /*0130*/  LDCU.64 UR4, c[0x4][0x8] ;  /* 0x01000100ff0477ac */ /* 0x000e220008000a00 */
[----:B------:R-:W-:Y:S02]  /*0140*/  CS2R R6, SRZ ;  /* 0x0000000000067805 */ /* 0x000fe4000001ff00 */
[----:B------:R1:W2:Y:S01]  /*0150*/  LDC.64 R8, c[0x4][R16] ;  /* 0x0100000010087b82 */ /* 0x0002a20000000a00 */
[----:B------:R-:W3:Y:S01]  /*0160*/  LDCU.64 UR36, c[0x0][0x358] ;  /* 0x00006b00ff2477ac */ /* 0x000ee20008000a00 */
[----:B0-----:R-:W-:Y:S02]  /*0170*/  IMAD.U32 R4, RZ, RZ, UR4 ;  /* 0x00000004ff047e24 */ /* 0x001fe4000f8e00ff */
[----:B-1----:R-:W-:-:S07]  /*0180*/  IMAD.U32 R5, RZ, RZ, UR5 ;  /* 0x00000005ff057e24 */ /* 0x002fce000f8e00ff */
[----:B------:R-:W-:-:S07]  /*0190*/  LEPC R20, `(.L_x_0) ;  /* 0x000000001014794e */ /* 0x000fce0000000000 */
[----:B--23--:R-:W-:Y:S05]  /*01a0*/  CALL.ABS.NOINC R8 ;  /* 0x0000000008007343 */ /* 0x00cfea0003c00000 */
.L_x_0:
[----:B------:R-:W0:Y:S01]  /*01b0*/  LDCU UR6, c[0x0][0x3b8] ;  /* 0x00007700ff0677ac */ /* 0x000e220008000800 */
[----:B------:R-:W1:Y:S01]  /*01c0*/  LDCU.64 UR4, c[0x0][0x3a0] ;  /* 0x00007400ff0477ac */ /* 0x000e620008000a00 */
[----:B0-----:R-:W-:-:S05]  /*01d0*/  IMAD R0, R25, UR6, R2 ;  /* 0x0000000619007c24 */ /* 0x001fca000f8e0202 */
[----:B-1----:R-:W-:-:S04]  /*01e0*/  IADD3 R4, P0, PT, R0, UR4, RZ ;  /* 0x0000000400047c10 */ /* 0x002fc8000ff1e0ff */
[----:B------:R-:W-:-:S05]  /*01f0*/  LEA.HI.X.SX32 R5, R0, UR5, 0x1, P0 ;  /* 0x0000000500057c11 */ /* 0x000fca00080f0eff */
[----:B------:R-:W2:Y:S02]  /*0200*/  LDG.E.U8 R4, desc[UR36][R4.64] ;  /* 0x0000002404047981 */ /* 0x000ea4000c1e1100 */
[----:B--2---:R-:W-:-:S13]  /*0210*/  ISETP.NE.AND P0, PT, R4, 0x1, PT ;  /* 0x000000010400780c */ /* 0x004fda0003f05270 */
[----:B------:R-:W-:Y:S05]  /*0220*/  @P0 EXIT ;  /* 0x000000000000094d */ /* 0x000fea0003800000 */
[----:B------:R-:W0:Y:S01]  /*0230*/  LDC R24, c[0x0][0x3b4] ;  /* 0x0000ed00ff187b82 */ /* 0x000e220000000800 */
[----:B------:R-:W-:-:S07]  /*0240*/  IMAD R3, R0, 0x3, RZ ;  /* 0x0000000300037824 */ /* 0x000fce00078e02ff */
[----:B------:R-:W1:Y:S01]  /*0250*/  LDC.64 R22, c[0x0][0x3a8] ;  /* 0x0000ea00ff167b82 */ /* 0x000e620000000a00 */
[----:B0-----:R-:W-:Y:S01]  /*0260*/  ISETP.GT.AND P0, PT, R24, -0x1, PT ;  /* 0xffffffff1800780c */ /* 0x001fe20003f04270 */
[----:B-1----:R-:W-:-:S12]  /*0270*/  IMAD.WIDE R22, R3, 0x4, R22 ;  /* 0x0000000403167825 */ /* 0x002fd800078e0216 */
[----:B------:R-:W-:Y:S05]  /*0280*/  @P0 BRA `(.L_x_1) ;  /* 0x0000000000ac0947 */ /* 0x000fea0003800000 */
[----:B------:R0:W1:Y:S01]  /*0290*/  LDC.64 R2, c[0x4][R16] ;  /* 0x0100000010027b82 */ /* 0x0000620000000a00 */
[----:B------:R-:W2:Y:S01]  /*02a0*/  LDCU.64 UR4, c[0x4][0x10] ;  /* 0x01000200ff0477ac */ /* 0x000ea20008000a00 */
[----:B------:R-:W-:Y:S01]  /*02b0*/  CS2R R6, SRZ ;  /* 0x0000000000067805 */ /* 0x000fe2000001ff00 */
[----:B--2---:R-:W-:Y:S01]  /*02c0*/  IMAD.U32 R4, RZ, RZ, UR4 ;  /* 0x00000004ff047e24 */ /* 0x004fe2000f8e00ff */
[----:B0-----:R-:W-:-:S07]  /*02d0*/  MOV R5, UR5 ;  /* 0x0000000500057c02 */ /* 0x001fce0008000f00 */
[----:B------:R-:W-:-:S07]  /*02e0*/  LEPC R20, `(.L_x_2) ;  /* 0x000000001014794e */ /* 0x000fce0000000000 */
[----:B-1----:R-:W-:Y:S05]  /*02f0*/  CALL.ABS.NOINC R2 ;  /* 0x0000000002007343 */ /* 0x002fea0003c00000 */
.L_x_2:
[----:B------:R0:W1:Y:S01]  /*0300*/  LDC.64 R2, c[0x4][R16] ;  /* 0x0100000010027b82 */ /* 0x0000620000000a00 */
[----:B------:R-:W2:Y:S01]  /*0310*/  LDCU.64 UR4, c[0x4][0x10] ;  /* 0x01000200ff0477ac */ /* 0x000ea20008000a00 */
[----:B------:R-:W-:Y:S01]  /*0320*/  CS2R R6, SRZ ;  /* 0x0000000000067805 */ /* 0x000fe2000001ff00 */
[----:B--2---:R-:W-:Y:S02]  /*0330*/  IMAD.U32 R4, RZ, RZ, UR4 ;  /* 0x00000004ff047e24 */ /* 0x004fe4000f8e00ff */
[----:B0-----:R-:W-:-:S07]  /*0340*/  IMAD.U32 R5, RZ, RZ, UR5 ;  /* 0x00000005ff057e24 */ /* 0x001fce000f8e00ff */
[----:B------:R-:W-:-:S07]  /*0350*/  LEPC R20, `(.L_x_3) ;  /* 0x000000001014794e */ /* 0x000fce0000000000 */
[----:B-1----:R-:W-:Y:S05]  /*0360*/  CALL.ABS.NOINC R2 ;  /* 0x0000000002007343 */ /* 0x002fea0003c00000 */
.L_x_3:
[----:B------:R0:W1:Y:S01]  /*0370*/  LDC.64 R2, c[0x4][R16] ;  /* 0x0100000010027b82 */ /* 0x0000620000000a00 */
[----:B------:R-:W2:Y:S01]  /*0380*/  LDCU.64 UR4, c[0x4][0x10] ;  /* 0x01000200ff0477ac */ /* 0x000ea20008000a00 */
[----:B------:R-:W-:Y:S01]  /*0390*/  CS2R R6, SRZ ;  /* 0x0000000000067805 */ /* 0x000fe2000001ff00 */
[----:B--2---:R-:W-:Y:S01]  /*03a0*/  IMAD.U32 R4, RZ, RZ, UR4 ;  /* 0x00000004ff047e24 */ /* 0x004fe2000f8e00ff */
[----:B0-----:R-:W-:-:S07]  /*03b0*/  MOV R5, UR5 ;  /* 0x0000000500057c02 */ /* 0x001fce0008000f00 */
[----:B------:R-:W-:-:S07]  /*03c0*/  LEPC R20, `(.L_x_4) ;  /* 0x000000001014794e */ /* 0x000fce0000000000 */
[----:B-1----:R-:W-:Y:S05]  /*03d0*/  CALL.ABS.NOINC R2 ;  /* 0x0000000002007343 */ /* 0x002fea0003c00000 */
.L_x_4:
[----:B------:R0:W1:Y:S01]  /*03e0*/  LDC.64 R2, c[0x4][R16] ;  /* 0x0100000010027b82 */ /* 0x0000620000000a00 */
[----:B------:R-:W2:Y:S01]  /*03f0*/  LDCU.64 UR4, c[0x4][0x10] ;  /* 0x01000200ff0477ac */ /* 0x000ea20008000a00 */
[----:B------:R-:W-:Y:S01]  /*0400*/  CS2R R6, SRZ ;  /* 0x0000000000067805 */ /* 0x000fe2000001ff00 */
[----:B--2---:R-:W-:Y:S02]  /*0410*/  IMAD.U32 R4, RZ, RZ, UR4 ;  /* 0x00000004ff047e24 */ /* 0x004fe4000f8e00ff */
[----:B0-----:R-:W-:-:S07]  /*0420*/  IMAD.U32 R5, RZ, RZ, UR5 ;  /* 0x00000005ff057e24 */ /* 0x001fce000f8e00ff */
[----:B------:R-:W-:-:S07]  /*0430*/  LEPC R20, `(.L_x_5) ;  /* 0x000000001014794e */ /* 0x000fce0000000000 */
[----:B-1----:R-:W-:Y:S05]  /*0440*/  CALL.ABS.NOINC R2 ;  /* 0x0000000002007343 */ /* 0x002fea0003c00000 */
.L_x_5:
[----:B------:R0:W1:Y:S01]  /*0450*/  LDC.64 R2, c[0x4][R16] ;  /* 0x0100000010027b82 */ /* 0x0000620000000a00 */
[----:B------:R-:W2:Y:S01]  /*0460*/  LDCU.64 UR4, c[0x4][0x10] ;  /* 0x01000200ff0477ac */ /* 0x000ea20008000a00 */
[----:B------:R-:W-:Y:S01]  /*0470*/  CS2R R6, SRZ ;  /* 0x0000000000067805 */ /* 0x000fe2000001ff00 */
[----:B--2---:R-:W-:Y:S01]  /*0480*/  IMAD.U32 R4, RZ, RZ, UR4 ;  /* 0x00000004ff047e24 */ /* 0x004fe2000f8e00ff */
[----:B0-----:R-:W-:-:S07]  /*0490*/  MOV R5, UR5 ;  /* 0x0000000500057c02 */ /* 0x001fce0008000f00 */
[----:B------:R-:W-:-:S07]  /*04a0*/  LEPC R20, `(.L_x_6) ;  /* 0x000000001014794e */ /* 0x000fce0000000000 */
[----:B-1----:R-:W-:Y:S05]  /*04b0*/  CALL.ABS.NOINC R2 ;  /* 0x0000000002007343 */ /* 0x002fea0003c00000 */
.L_x_6:
[----:B------:R-:W0:Y:S01]  /*04c0*/  LDC.64 R16, c[0x4][R16] ;  /* 0x0100000010107b82 */ /* 0x000e220000000a00 */
[----:B------:R-:W1:Y:S01]  /*04d0*/  LDCU.64 UR4, c[0x4][0x10] ;  /* 0x01000200ff0477ac */ /* 0x000e620008000a00 */
[----:B------:R-:W-:Y:S01]  /*04e0*/  CS2R R6, SRZ ;  /* 0x0000000000067805 */ /* 0x000fe2000001ff00 */
[----:B-1----:R-:W-:Y:S02]  /*04f0*/  IMAD.U32 R4, RZ, RZ, UR4 ;  /* 0x00000004ff047e24 */ /* 0x002fe4000f8e00ff */
[----:B------:R-:W-:-:S07]  /*0500*/  IMAD.U32 R5, RZ, RZ, UR5 ;  /* 0x00000005ff057e24 */ /* 0x000fce000f8e00ff */
[----:B------:R-:W-:-:S07]  /*0510*/  LEPC R20, `(.L_x_7) ;  /* 0x000000001014794e */ /* 0x000fce0000000000 */
[----:B0-----:R-:W-:Y:S05]  /*0520*/  CALL.ABS.NOINC R16 ;  /* 0x0000000010007343 */ /* 0x001fea0003c00000 */
.L_x_7:
[----:B------:R-:W-:Y:S05]  /*0530*/  EXIT ;  /* 0x000000000000794d */ /* 0x000fea0003800000 */
.L_x_1:
[----:B------:R-:W0:Y:S01]  /*0540*/  LDC.64 R16, c[0x0][0x390] ;  /* 0x0000e400ff107b82 */ /* 0x000e220000000a00 */
[----:B------:R-:W-:Y:S02]  /*0550*/  IMAD.SHL.U32 R28, R24, 0x2, RZ ;  /* 0x00000002181c7824 */ /* 0x000fe400078e00ff */
[----:B------:R-:W-:Y:S02]  /*0560*/  IMAD.MOV R24, RZ, RZ, -R24 ;  /* 0x000000ffff187224 */ /* 0x000fe400078e0a18 */
[----:B------:R-:W-:Y:S01]  /*0570*/  IMAD.MOV.U32 R26, RZ, RZ, RZ ;  /* 0x000000ffff1a7224 */ /* 0x000fe200078e00ff */
[C---:B------:R-:W-:Y:S02]  /*0580*/  LOP3.LUT R29, R28.reuse, 0x7ffffff0, RZ, 0xc0, !PT ;  /* 0x7ffffff01c1d7812 */ /* 0x040fe400078ec0ff */
[----:B------:R-:W1:Y:S01]  /*0590*/  LDC.64 R18, c[0x0][0x380] ;  /* 0x0000e000ff127b82 */ /* 0x000e620000000a00 */
[C---:B------:R-:W-:Y:S02]  /*05a0*/  LOP3.LUT R27, R28.reuse, 0xe, RZ, 0xc0, !PT ;  /* 0x0000000e1c1b7812 */ /* 0x040fe400078ec0ff */
[----:B------:R-:W-:-:S02]  /*05b0*/  LOP3.LUT R28, R28, 0x6, RZ, 0xc0, !PT ;  /* 0x000000061c1c7812 */ /* 0x000fc400078ec0ff */
[----:B------:R-:W-:Y:S02]  /*05c0*/  IADD3 R29, PT, PT, -R29, RZ, RZ ;  /* 0x000000ff1d1d7210 */ /* 0x000fe40007ffe1ff */
[----:B0-----:R-:W-:-:S05]  /*05d0*/  IADD3 R16, P1, PT, R16, 0x40, RZ ;  /* 0x0000004010107810 */ /* 0x001fca0007f3e0ff */
[----:B------:R-:W-:Y:S01]  /*05e0*/  IMAD.X R17, RZ, RZ, R17, P1 ;  /* 0x000000ffff117224 */ /* 0x000fe200008e0611 */
[----:B-1----:R-:W-:-:S04]  /*05f0*/  IADD3 R18, P0, PT, R18, 0x40, RZ ;  /* 0x0000004012127810 */ /* 0x002fc80007f1e0ff */
[----:B------:R-:W-:-:S09]  /*0600*/  IADD3.X R19, PT, PT, RZ, R19, RZ, P0, !PT ;  /* 0x00000013ff137210 */ /* 0x000fd200007fe4ff */
.L_x_17:
[----:B------:R-:W-:Y:S01]  /*0610*/  MOV R0, 0x0 ;  /* 0x0000000000007802 */ /* 0x000fe20000000f00 */
[----:B0-----:R-:W0:Y:S01]  /*0620*/  LDCU.64 UR4, c[0x4][0x10] ;  /* 0x01000200ff0477ac */ /* 0x001e220008000a00 */
[----:B------:R-:W-:Y:S02]  /*0630*/  CS2R R6, SRZ ;  /* 0x0000000000067805 */ /* 0x000fe4000001ff00 */
[----:B------:R1:W2:Y:S01]  /*0640*/  LDC.64 R8, c[0x4][R0] ;  /* 0x0100000000087b82 */ /* 0x0002a20000000a00 */
[----:B0-----:R-:W-:Y:S02]  /*0650*/  IMAD.U32 R4, RZ, RZ, UR4 ;  /* 0x00000004ff047e24 */ /* 0x001fe4000f8e00ff */
[----:B-1----:R-:W-:-:S07]  /*0660*/  IMAD.U32 R5, RZ, RZ, UR5 ;  /* 0x00000005ff057e24 */ /* 0x002fce000f8e00ff */
[----:B------:R-:W-:-:S07]  /*0670*/  LEPC R20, `(.L_x_8) ;  /* 0x000000001014794e */ /* 0x000fce0000000000 */
[----:B--2---:R-:W-:Y:S05]  /*0680*/  CALL.ABS.NOINC R8 ;  /* 0x0000000008007343 */ /* 0x004fea0003c00000 */
.L_x_8:
[----:B------:R-:W0:Y:S01]  /*0690*/  LDC.64 R4, c[0x0][0x3b0] ;  /* 0x0000ec00ff047b82 */ /* 0x000e220000000a00 */
[----:B------:R-:W-:Y:S01]  /*06a0*/  BSSY.RECONVERGENT B0, `(.L_x_9) ;  /* 0x0000094000007945 */ /* 0x000fe20003800200 */
[----:B------:R-:W-:Y:S01]  /*06b0*/  ISETP.GE.U32.AND P0, PT, R27, 0x7, PT ;  /* 0x000000071b00780c */ /* 0x000fe20003f06070 */
[----:B------:R-:W-:Y:S01]  /*06c0*/  IMAD.MOV.U32 R3, RZ, RZ, R24 ;  /* 0x000000ffff037224 */ /* 0x000fe200078e0018 */
[----:B------:R-:W-:Y:S02]  /*06d0*/  ISETP.GE.U32.AND P1, PT, R28, 0x3, PT ;  /* 0x000000031c00780c */ /* 0x000fe40003f26070 */
[----:B------:R-:W-:Y:S01]  /*06e0*/  CS2R R20, SRZ ;  /* 0x0000000000147805 */ /* 0x000fe2000001ff00 */
[----:B0-----:R-:W-:-:S10]  /*06f0*/  IMAD R0, R26, R4, R5 ;  /* 0x000000041a007224 */ /* 0x001fd400078e0205 */
.L_x_13:
[----:B------:R-:W0:Y:S01]  /*0700*/  LDC.64 R4, c[0x0][0x3b0] ;  /* 0x0000ec00ff047b82 */ /* 0x000e220000000a00 */
[----:B------:R-:W1:Y:S01]  /*0710*/  LDCU UR4, c[0x0][0x3b8] ;  /* 0x00007700ff0477ac */ /* 0x000e620008000800 */
[----:B------:R-:W-:Y:S01]  /*0720*/  IMAD.IADD R6, R25, 0x1, R3 ;  /* 0x0000000119067824 */ /* 0x000fe200078e0203 */
[----:B------:R-:W-:-:S03]  /*0730*/  IADD3 R7, PT, PT, R0, R3, RZ ;  /* 0x0000000300077210 */ /* 0x000fc60007ffe0ff */
[----:B-1----:R-:W-:Y:S01]  /*0740*/  IMAD R35, R6, UR4, R2 ;  /* 0x0000000406237c24 */ /* 0x002fe2000f8e0202 */
[----:B0-----:R-:W-:Y:S01]  /*0750*/  ISETP.GE.U32.AND P3, PT, R5, 0x8, PT ;  /* 0x000000080500780c */ /* 0x001fe20003f66070 */
[----:B------:R-:W-:Y:S01]  /*0760*/  IMAD R32, R7, R4, RZ ;  /* 0x0000000407207224 */ /* 0x000fe200078e02ff */
[----:B------:R-:W-:Y:S01]  /*0770*/  ISETP.NE.AND P2, PT, R3, R5, PT ;  /* 0x000000050300720c */ /* 0x000fe20003f45270 */
[----:B------:R-:W-:-:S10]  /*0780*/  IMAD.MOV.U32 R4, RZ, RZ, R24 ;  /* 0x000000ffff047224 */ /* 0x000fd400078e0018 */
[----:B------:R-:W-:Y:S05]  /*0790*/  @!P3 BRA `(.L_x_10) ;  /* 0x0000000000fcb947 */ /* 0x000fea0003800000 */
[----:B------:R-:W-:Y:S01]  /*07a0*/  IMAD.IADD R37, R2, 0x1, -R5 ;  /* 0x0000000102257824 */ /* 0x000fe200078e0a05 */
[----:B------:R-:W-:Y:S01]  /*07b0*/  BSSY.RECONVERGENT B1, `(.L_x_10) ;  /* 0x000003d000017945 */ /* 0x000fe20003800200 */
[----:B------:R-:W-:Y:S01]  /*07c0*/  MOV R33, R32 ;  /* 0x0000002000217202 */ /* 0x000fe20000000f00 */
[----:B------:R-:W-:Y:S02]  /*07d0*/  IMAD.MOV.U32 R34, RZ, RZ, R29 ;  /* 0x000000ffff227224 */ /* 0x000fe400078e001d */
[----:B------:R-:W-:Y:S02]  /*07e0*/  IMAD R37, R6, UR4, R37 ;  /* 0x0000000406257c24 */ /* 0x000fe4000f8e0225 */
[----:B------:R-:W-:-:S07]  /*07f0*/  IMAD.MOV.U32 R4, RZ, RZ, R24 ;  /* 0x000000ffff047224 */ /* 0x000fce00078e0018 */
.L_x_11:
[----:B------:R-:W-:-:S04]  /*0800*/  IMAD.WIDE R6, R33, 0x8, R18 ;  /* 0x0000000821067825 */ /* 0x000fc800078e0212 */
[----:B------:R-:W-:Y:S01]  /*0810*/  IMAD.WIDE R8, R37, 0x8, R16 ;  /* 0x0000000825087825 */ /* 0x000fe200078e0210 */
[----:B------:R-:W2:Y:S04]  /*0820*/  LDG.E.64 R12, desc[UR36][R6.64+-0x40] ;  /* 0xffffc024060c7981 */ /* 0x000ea8000c1e1b00 */
[----:B------:R-:W2:Y:S04]  /*0830*/  LDG.E.64 R14, desc[UR36][R8.64+-0x40] ;  /* 0xffffc024080e7981 */ /* 0x000ea8000c1e1b00 */
[----:B------:R-:W3:Y:S04]  /*0840*/  LDG.E.64 R10, desc[UR36][R8.64+-0x38] ;  /* 0xffffc824080a7981 */ /* 0x000ee8000c1e1b00 */
[----:B------:R-:W3:Y:S01]  /*0850*/  LDG.E.64 R30, desc[UR36][R6.64+-0x38] ;  /* 0xffffc824061e7981 */ /* 0x000ee2000c1e1b00 */
[----:B--2---:R-:W-:-:S03]  /*0860*/  DFMA R12, R14, R12, R20 ;  /* 0x0000000c0e0c722b */ /* 0x004fc60000000014 */
[----:B------:R-:W2:Y:S04]  /*0870*/  LDG.E.64 R14, desc[UR36][R8.64+-0x30] ;  /* 0xffffd024080e7981 */ /* 0x000ea8000c1e1b00 */
[----:B------:R-:W4:Y:S01]  /*0880*/  LDG.E.64 R20, desc[UR36][R6.64+-0x28] ;  /* 0xffffd82406147981 */ /* 0x000f22000c1e1b00 */
[----:B---3--:R-:W-:-:S03]  /*0890*/  DFMA R30, R10, R30, R12 ;  /* 0x0000001e0a1e722b */ /* 0x008fc6000000000c */
[----:B------:R-:W2:Y:S04]  /*08a0*/  LDG.E.64 R12, desc[UR36][R6.64+-0x30] ;  /* 0xffffd024060c7981 */ /* 0x000ea8000c1e1b00 */
[----:B------:R-:W4:Y:S01]  /*08b0*/  LDG.E.64 R10, desc[UR36][R8.64+-0x28] ;  /* 0xffffd824080a7981 */ /* 0x000f22000c1e1b00 */
[----:B--2---:R-:W-:-:S03]  /*08c0*/  DFMA R12, R14, R12, R30 ;  /* 0x0000000c0e0c722b */ /* 0x004fc6000000001e */
[----:B------:R-:W2:Y:S04]  /*08d0*/  LDG.E.64 R14, desc[UR36][R8.64+-0x20] ;  /* 0xffffe024080e7981 */ /* 0x000ea8000c1e1b00 */
[----:B------:R-:W3:Y:S01]  /*08e0*/  LDG.E.64 R30, desc[UR36][R6.64+-0x18] ;  /* 0xffffe824061e7981 */ /* 0x000ee2000c1e1b00 */
[----:B----4-:R-:W-:-:S03]  /*08f0*/  DFMA R20, R10, R20, R12 ;  /* 0x000000140a14722b */ /* 0x010fc6000000000c */
[----:B------:R-:W2:Y:S04]  /*0900*/  LDG.E.64 R12, desc[UR36][R6.64+-0x20] ;  /* 0xffffe024060c7981 */ /* 0x000ea8000c1e1b00 */
        /* <DEDUP_REMOVED lines=15> */
[----:B------:R-:W2:Y:S01]  /*0a00*/  LDG.E.64 R14, desc[UR36][R6.64+0x10] ;  /* 0x00001024060e7981 */ /* 0x000ea2000c1e1b00 */
[----:B---3--:R-:W-:-:S03]  /*0a10*/  DFMA R30, R10, R30, R12 ;  /* 0x0000001e0a1e722b */ /* 0x008fc6000000000c */
[----:B------:R-:W3:Y:S04]  /*0a20*/  LDG.E.64 R12, desc[UR36][R8.64+0x18] ;  /* 0x00001824080c7981 */ /* 0x000ee8000c1e1b00 */
[----:B------:R-:W3:Y:S01]  /*0a30*/  LDG.E.64 R10, desc[UR36][R6.64+0x18] ;  /* 0x00001824060a7981 */ /* 0x000ee2000c1e1b00 */
[----:B--2---:R-:W-:-:S03]  /*0a40*/  DFMA R14, R20, R14, R30 ;  /* 0x0000000e140e722b */ /* 0x004fc6000000001e */
[----:B------:R-:W2:Y:S04]  /*0a50*/  LDG.E.64 R20, desc[UR36][R8.64+0x28] ;  /* 0x0000282408147981 */ /* 0x000ea8000c1e1b00 */
[----:B------:R-:W2:Y:S01]  /*0a60*/  LDG.E.64 R30, desc[UR36][R6.64+0x28] ;  /* 0x00002824061e7981 */ /* 0x000ea2000c1e1b00 */
[----:B---3--:R-:W-:-:S03]  /*0a70*/  DFMA R10, R12, R10, R14 ;  /* 0x0000000a0c0a722b */ /* 0x008fc6000000000e */
[----:B------:R-:W3:Y:S04]  /*0a80*/  LDG.E.64 R12, desc[UR36][R8.64+0x20] ;  /* 0x00002024080c7981 */ /* 0x000ee8000c1e1b00 */
[----:B------:R-:W3:Y:S02]  /*0a90*/  LDG.E.64 R14, desc[UR36][R6.64+0x20] ;  /* 0x00002024060e7981 */ /* 0x000ee4000c1e1b00 */
[----:B---3--:R-:W-:Y:S02]  /*0aa0*/  DFMA R10, R12, R14, R10 ;  /* 0x0000000e0c0a722b */ /* 0x008fe4000000000a */
[----:B------:R-:W3:Y:S04]  /*0ab0*/  LDG.E.64 R12, desc[UR36][R8.64+0x30] ;  /* 0x00003024080c7981 */ /* 0x000ee8000c1e1b00 */
[----:B------:R-:W4:Y:S02]  /*0ac0*/  LDG.E.64 R14, desc[UR36][R8.64+0x38] ;  /* 0x00003824080e7981 */ /* 0x000f24000c1e1b00 */
[----:B--2---:R-:W-:-:S02]  /*0ad0*/  DFMA R20, R20, R30, R10 ;  /* 0x0000001e1414722b */ /* 0x004fc4000000000a */
[----:B------:R-:W3:Y:S04]  /*0ae0*/  LDG.E.64 R10, desc[UR36][R6.64+0x30] ;  /* 0x00003024060a7981 */ /* 0x000ee8000c1e1b00 */
[----:B------:R-:W4:Y:S01]  /*0af0*/  LDG.E.64 R30, desc[UR36][R6.64+0x38] ;  /* 0x00003824061e7981 */ /* 0x000f22000c1e1b00 */
[----:B------:R-:W-:-:S05]  /*0b00*/  VIADD R34, R34, 0x10 ;  /* 0x0000001022227836 */ /* 0x000fca0000000000 */
[----:B------:R-:W-:Y:S01]  /*0b10*/  ISETP.NE.AND P3, PT, R34, RZ, PT ;  /* 0x000000ff2200720c */ /* 0x000fe20003f65270 */
[----:B------:R-:W-:Y:S01]  /*0b20*/  VIADD R33, R33, 0x10 ;  /* 0x0000001021217836 */ /* 0x000fe20000000000 */
[----:B------:R-:W-:Y:S01]  /*0b30*/  IADD3 R4, PT, PT, R4, 0x10, RZ ;  /* 0x0000001004047810 */ /* 0x000fe20007ffe0ff */
[----:B------:R-:W-:Y:S01]  /*0b40*/  VIADD R37, R37, 0x10 ;  /* 0x0000001025257836 */ /* 0x000fe20000000000 */
[----:B---3--:R-:W-:-:S08]  /*0b50*/  DFMA R20, R12, R10, R20 ;  /* 0x0000000a0c14722b */ /* 0x008fd00000000014 */
[----:B----4-:R-:W-:Y:S01]  /*0b60*/  DFMA R20, R14, R30, R20 ;  /* 0x0000001e0e14722b */ /* 0x010fe20000000014 */
[----:B------:R-:W-:Y:S10]  /*0b70*/  @P3 BRA `(.L_x_11) ;  /* 0xfffffffc00203947 */ /* 0x000ff4000383ffff */
[----:B------:R-:W-:Y:S05]  /*0b80*/  BSYNC.RECONVERGENT B1 ;  /* 0x0000000000017941 */ /* 0x000fea0003800200 */
.L_x_10:
[----:B------:R-:W-:Y:S01]  /*0b90*/  VIADD R3, R3, 0x1 ;  /* 0x0000000103037836 */ /* 0x000fe20000000000 */
[----:B------:R-:W-:Y:S01]  /*0ba0*/  IADD3 R34, PT, PT, R32, R5, RZ ;  /* 0x0000000520227210 */ /* 0x000fe20007ffe0ff */
[----:B------:R-:W-:Y:S06]  /*0bb0*/  @!P0 BRA `(.L_x_12) ;  /* 0x00000000007c8947 */ /* 0x000fec0003800000 */
[----:B------:R-:W0:Y:S01]  /*0bc0*/  LDC.64 R8, c[0x0][0x390] ;  /* 0x0000e400ff087b82 */ /* 0x000e220000000a00 */
[--C-:B------:R-:W-:Y:S02]  /*0bd0*/  IMAD.IADD R11, R35, 0x1, R4.reuse ;  /* 0x00000001230b7824 */ /* 0x100fe400078e0204 */
[----:B------:R-:W-:-:S05]  /*0be0*/  IMAD.IADD R13, R34, 0x1, R4 ;  /* 0x00000001220d7824 */ /* 0x000fca00078e0204 */
[----:B------:R-:W1:Y:S01]  /*0bf0*/  LDC.64 R6, c[0x0][0x380] ;  /* 0x0000e000ff067b82 */ /* 0x000e620000000a00 */
[----:B0-----:R-:W-:-:S05]  /*0c00*/  IMAD.WIDE R8, R11, 0x8, R8 ;  /* 0x000000080b087825 */ /* 0x001fca00078e0208 */
[----:B------:R-:W2:Y:S01]  /*0c10*/  LDG.E.64 R10, desc[UR36][R8.64] ;  /* 0x00000024080a7981 */ /* 0x000ea2000c1e1b00 */
[----:B-1----:R-:W-:-:S03]  /*0c20*/  IMAD.WIDE R6, R13, 0x8, R6 ;  /* 0x000000080d067825 */ /* 0x002fc600078e0206 */
[----:B------:R-:W3:Y:S04]  /*0c30*/  LDG.E.64 R32, desc[UR36][R8.64+0x38] ;  /* 0x0000382408207981 */ /* 0x000ee8000c1e1b00 */
[----:B------:R-:W2:Y:S04]  /*0c40*/  LDG.E.64 R14, desc[UR36][R6.64] ;  /* 0x00000024060e7981 */ /* 0x000ea8000c1e1b00 */
[----:B------:R-:W4:Y:S04]  /*0c50*/  LDG.E.64 R12, desc[UR36][R8.64+0x8] ;  /* 0x00000824080c7981 */ /* 0x000f28000c1e1b00 */
[----:B------:R-:W4:Y:S04]  /*0c60*/  LDG.E.64 R30, desc[UR36][R6.64+0x8] ;  /* 0x00000824061e7981 */ /* 0x000f28000c1e1b00 */
[----:B------:R-:W3:Y:S01]  /*0c70*/  LDG.E.64 R36, desc[UR36][R6.64+0x38] ;  /* 0x0000382406247981 */ /* 0x000ee2000c1e1b00 */
[----:B--2---:R-:W-:-:S03]  /*0c80*/  DFMA R14, R10, R14, R20 ;  /* 0x0000000e0a0e722b */ /* 0x004fc60000000014 */
[----:B------:R-:W2:Y:S04]  /*0c90*/  LDG.E.64 R10, desc[UR36][R8.64+0x10] ;  /* 0x00001024080a7981 */ /* 0x000ea8000c1e1b00 */
[----:B------:R-:W2:Y:S01]  /*0ca0*/  LDG.E.64 R20, desc[UR36][R6.64+0x10] ;  /* 0x0000102406147981 */ /* 0x000ea2000c1e1b00 */
[----:B----4-:R-:W-:-:S03]  /*0cb0*/  DFMA R30, R12, R30, R14 ;  /* 0x0000001e0c1e722b */ /* 0x010fc6000000000e */
[----:B------:R-:W4:Y:S04]  /*0cc0*/  LDG.E.64 R14, desc[UR36][R8.64+0x18] ;  /* 0x00001824080e7981 */ /* 0x000f28000c1e1b00 */
[----:B------:R-:W4:Y:S01]  /*0cd0*/  LDG.E.64 R12, desc[UR36][R6.64+0x18] ;  /* 0x00001824060c7981 */ /* 0x000f22000c1e1b00 */
        /* <DEDUP_REMOVED lines=9> */
[----:B----4-:R-:W-:Y:S01]  /*0d70*/  DFMA R14, R20, R14, R30 ;  /* 0x0000000e140e722b */ /* 0x010fe2000000001e */
[----:B------:R-:W-:-:S07]  /*0d80*/  VIADD R4, R4, 0x8 ;  /* 0x0000000804047836 */ /* 0x000fce0000000000 */
[----:B--2---:R-:W-:-:S08]  /*0d90*/  DFMA R10, R12, R10, R14 ;  /* 0x0000000a0c0a722b */ /* 0x004fd0000000000e */
[----:B---3--:R-:W-:-:S11]  /*0da0*/  DFMA R20, R32, R36, R10 ;  /* 0x000000242014722b */ /* 0x008fd6000000000a */
.L_x_12:
[----:B------:R-:W0:Y:S01]  /*0db0*/  LDC.64 R36, c[0x0][0x390] ;  /* 0x0000e400ff247b82 */ /* 0x000e220000000a00 */
[----:B------:R-:W-:Y:S01]  /*0dc0*/  @P1 IADD3 R33, PT, PT, R35, R4, RZ ;  /* 0x0000000423211210 */ /* 0x000fe20007ffe0ff */
[----:B------:R-:W-:-:S06]  /*0dd0*/  @P1 IMAD.IADD R13, R34, 0x1, R4 ;  /* 0x00000001220d1824 */ /* 0x000fcc00078e0204 */
[----:B------:R-:W1:Y:S01]  /*0de0*/  LDC.64 R14, c[0x0][0x380] ;  /* 0x0000e000ff0e7b82 */ /* 0x000e620000000a00 */
[----:B0-----:R-:W-:-:S05]  /*0df0*/  @P1 IMAD.WIDE R32, R33, 0x8, R36 ;  /* 0x0000000821201825 */ /* 0x001fca00078e0224 */
[----:B------:R-:W2:Y:S01]  /*0e00*/  @P1 LDG.E.64 R30, desc[UR36][R32.64] ;  /* 0x00000024201e1981 */ /* 0x000ea2000c1e1b00 */
[----:B-1----:R-:W-:-:S03]  /*0e10*/  @P1 IMAD.WIDE R12, R13, 0x8, R14 ;  /* 0x000000080d0c1825 */ /* 0x002fc600078e020e */
[----:B------:R-:W3:Y:S04]  /*0e20*/  @P1 LDG.E.64 R6, desc[UR36][R32.64+0x8] ;  /* 0x0000082420061981 */ /* 0x000ee8000c1e1b00 */
[----:B------:R-:W2:Y:S04]  /*0e30*/  @P1 LDG.E.64 R10, desc[UR36][R12.64] ;  /* 0x000000240c0a1981 */ /* 0x000ea8000c1e1b00 */
[----:B------:R-:W3:Y:S01]  /*0e40*/  @P1 LDG.E.64 R8, desc[UR36][R12.64+0x8] ;  /* 0x000008240c081981 */ /* 0x000ee2000c1e1b00 */
[----:B--2---:R-:W-:-:S08]  /*0e50*/  @P1 DFMA R10, R30, R10, R20 ;  /* 0x0000000a1e0a122b */ /* 0x004fd00000000014 */
[----:B---3--:R-:W-:Y:S01]  /*0e60*/  @P1 DFMA R10, R6, R8, R10 ;  /* 0x00000008060a122b */ /* 0x008fe2000000000a */
[----:B------:R-:W2:Y:S04]  /*0e70*/  @P1 LDG.E.64 R8, desc[UR36][R32.64+0x10] ;  /* 0x0000102420081981 */ /* 0x000ea8000c1e1b00 */
[----:B------:R-:W2:Y:S01]  /*0e80*/  @P1 LDG.E.64 R6, desc[UR36][R12.64+0x10] ;  /* 0x000010240c061981 */ /* 0x000ea2000c1e1b00 */
[----:B------:R-:W-:Y:S01]  /*0e90*/  @P1 VIADD R4, R4, 0x4 ;  /* 0x0000000404041836 */ /* 0x000fe20000000000 */
[----:B------:R-:W-:-:S03]  /*0ea0*/  LOP3.LUT R5, R5, 0x1, RZ, 0xc0, !PT ;  /* 0x0000000105057812 */ /* 0x000fc600078ec0ff */
[----:B------:R-:W-:Y:S01]  /*0eb0*/  IMAD.IADD R31, R34, 0x1, R4 ;  /* 0x00000001221f7824 */ /* 0x000fe200078e0204 */
[----:B------:R-:W-:Y:S02]  /*0ec0*/  IADD3 R35, PT, PT, R35, R4, RZ ;  /* 0x0000000423237210 */ /* 0x000fe40007ffe0ff */
[----:B------:R-:W-:Y:S01]  /*0ed0*/  ISETP.NE.U32.AND P3, PT, R5, 0x1, PT ;  /* 0x000000010500780c */ /* 0x000fe20003f65070 */
[----:B------:R-:W-:Y:S01]  /*0ee0*/  IMAD.WIDE R14, R31, 0x8, R14 ;  /* 0x000000081f0e7825 */ /* 0x000fe200078e020e */
[----:B--2---:R-:W-:-:S03]  /*0ef0*/  @P1 DFMA R6, R8, R6, R10 ;  /* 0x000000060806122b */ /* 0x004fc6000000000a */
[----:B------:R-:W-:Y:S01]  /*0f00*/  IMAD.WIDE R36, R35, 0x8, R36 ;  /* 0x0000000823247825 */ /* 0x000fe200078e0224 */
[----:B------:R-:W2:Y:S04]  /*0f10*/  @P1 LDG.E.64 R8, desc[UR36][R32.64+0x18] ;  /* 0x0000182420081981 */ /* 0x000ea8000c1e1b00 */
[----:B------:R-:W2:Y:S04]  /*0f20*/  @P1 LDG.E.64 R10, desc[UR36][R12.64+0x18] ;  /* 0x000018240c0a1981 */ /* 0x000ea8000c1e1b00 */
[----:B------:R-:W3:Y:S04]  /*0f30*/  LDG.E.64 R30, desc[UR36][R36.64] ;  /* 0x00000024241e7981 */ /* 0x000ee8000c1e1b00 */
[----:B------:R-:W3:Y:S04]  /*0f40*/  LDG.E.64 R4, desc[UR36][R14.64] ;  /* 0x000000240e047981 */ /* 0x000ee8000c1e1b00 */
[----:B------:R-:W4:Y:S01]  /*0f50*/  @!P3 LDG.E.64 R12, desc[UR36][R14.64+0x10] ;  /* 0x000010240e0cb981 */ /* 0x000f22000c1e1b00 */
[----:B--2---:R-:W-:-:S03]  /*0f60*/  @P1 DFMA R20, R8, R10, R6 ;  /* 0x0000000a0814122b */ /* 0x004fc60000000006 */
[----:B------:R-:W2:Y:S04]  /*0f70*/  @!P3 LDG.E.64 R8, desc[UR36][R36.64+0x8] ;  /* 0x000008242408b981 */ /* 0x000ea8000c1e1b00 */
[----:B------:R-:W2:Y:S04]  /*0f80*/  @!P3 LDG.E.64 R6, desc[UR36][R14.64+0x8] ;  /* 0x000008240e06b981 */ /* 0x000ea8000c1e1b00 */
[----:B------:R-:W4:Y:S01]  /*0f90*/  @!P3 LDG.E.64 R10, desc[UR36][R36.64+0x10] ;  /* 0x00001024240ab981 */ /* 0x000f22000c1e1b00 */
[----:B---3--:R-:W-:-:S08]  /*0fa0*/  DFMA R20, R30, R4, R20 ;  /* 0x000000041e14722b */ /* 0x008fd00000000014 */
[----:B--2---:R-:W-:-:S08]  /*0fb0*/  @!P3 DFMA R6, R8, R6, R20 ;  /* 0x000000060806b22b */ /* 0x004fd00000000014 */
[----:B----4-:R-:W-:Y:S01]  /*0fc0*/  @!P3 DFMA R20, R10, R12, R6 ;  /* 0x0000000c0a14b22b */ /* 0x010fe20000000006 */
[----:B------:R-:W-:Y:S10]  /*0fd0*/  @P2 BRA `(.L_x_13) ;  /* 0xfffffff400c82947 */ /* 0x000ff4000383ffff */
[----:B------:R-:W-:Y:S05]  /*0fe0*/  BSYNC.RECONVERGENT B0 ;  /* 0x0000000000007941 */ /* 0x000fea0003800200 */
.L_x_9:
[----:B------:R-:W-:Y:S01]  /*0ff0*/  DSETP.GEU.AND P0, PT, R20, -3, PT ;  /* 0xc00800001400742a */ /* 0x000fe20003f0e000 */
[----:B------:R-:W-:-:S13]  /*1000*/  BSSY.RECONVERGENT B6, `(.L_x_14) ;  /* 0x000000d000067945 */ /* 0x000fda0003800200 */
[----:B------:R-:W-:Y:S05]  /*1010*/  @P0 BRA `(.L_x_15) ;  /* 0x00000000002c0947 */ /* 0x000fea0003800000 */
[----:B------:R-:W-:Y:S01]  /*1020*/  MOV R0, 0x0 ;  /* 0x0000000000007802 */ /* 0x000fe20000000f00 */
[----:B------:R-:W0:Y:S01]  /*1030*/  LDCU.64 UR4, c[0x4][0x18] ;  /* 0x01000300ff0477ac */ /* 0x000e220008000a00 */
[----:B------:R-:W-:Y:S02]  /*1040*/  CS2R R6, SRZ ;  /* 0x0000000000067805 */ /* 0x000fe4000001ff00 */
[----:B------:R1:W2:Y:S01]  /*1050*/  LDC.64 R8, c[0x4][R0] ;  /* 0x0100000000087b82 */ /* 0x0002a20000000a00 */
[----:B0-----:R-:W-:Y:S01]  /*1060*/  IMAD.U32 R4, RZ, RZ, UR4 ;  /* 0x00000004ff047e24 */ /* 0x001fe2000f8e00ff */
[----:B-1----:R-:W-:-:S07]  /*1070*/  MOV R5, UR5 ;  /* 0x0000000500057c02 */ /* 0x002fce0008000f00 */
[----:B------:R-:W-:-:S07]  /*1080*/  LEPC R20, `(.L_x_16) ;  /* 0x000000001014794e */ /* 0x000fce0000000000 */
[----:B--2---:R-:W-:Y:S05]  /*1090*/  CALL.ABS.NOINC R8 ;  /* 0x0000000008007343 */ /* 0x004fea0003c00000 */
.L_x_16:
[----:B------:R0:W-:Y:S04]  /*10a0*/  STG.E desc[UR36][R22.64], R25 ;  /* 0x0000001916007986 */ /* 0x0001e8000c101924 */
[----:B------:R0:W-:Y:S04]  /*10b0*/  STG.E desc[UR36][R22.64+0x4], R2 ;  /* 0x0000040216007986 */ /* 0x0001e8000c101924 */
[----:B------:R0:W-:Y:S02]  /*10c0*/  STG.E desc[UR36][R22.64+0x8], RZ ;  /* 0x000008ff16007986 */ /* 0x0001e4000c101924 */
.L_x_15:
[----:B------:R-:W-:Y:S05]  /*10d0*/  BSYNC.RECONVERGENT B6 ;  /* 0x0000000000067941 */ /* 0x000fea0003800200 */
.L_x_14:
[----:B------:R-:W-:-:S05]  /*10e0*/  VIADD R26, R26, 0xa ;  /* 0x0000000a1a1a7836 */ /* 0x000fca0000000000 */
[----:B------:R-:W-:-:S13]  /*10f0*/  ISETP.GE.U32.AND P0, PT, R26, 0x3c, PT ;  /* 0x0000003c1a00780c */ /* 0x000fda0003f06070 */
[----:B------:R-:W-:Y:S05]  /*1100*/  @!P0 BRA `(.L_x_17) ;  /* 0xfffffff400408947 */ /* 0x000fea000383ffff */
[----:B------:R-:W-:Y:S05]  /*1110*/  EXIT ;  /* 0x000000000000794d */ /* 0x000fea0003800000 */
.L_x_18:
[----:B------:R-:W-:-:S00]  /*1120*/  BRA `(.L_x_18) ;  /* 0xfffffffc00fc7947 */ /* 0x000fc0000383ffff */
[----:B------:R-:W-:-:S00]  /*1130*/  NOP ;  /* 0x0000000000007918 */ /* 0x000fc00000000000 */
        /* <DEDUP_REMOVED lines=12> */
.L_x_53:


//--------------------- .text._Z19ndconvolutionorientPdS_S_S_iiiii --------------------------
	.section	.text._Z19ndconvolutionorientPdS_S_S_iiiii,"ax",@progbits
	.align	128
        .global         _Z19ndconvolutionorientPdS_S_S_iiiii
        .type           _Z19ndconvolutionorientPdS_S_S_iiiii,@function
        .size           _Z19ndconvolutionorientPdS_S_S_iiiii,(.L_x_50 - _Z19ndconvolutionorientPdS_S_S_iiiii)
        .other          _Z19ndconvolutionorientPdS_S_S_iiiii,@"STO_CUDA_ENTRY STV_DEFAULT"
_Z19ndconvolutionorientPdS_S_S_iiiii:
.text._Z19ndconvolutionorientPdS_S_S_iiiii:
[----:B------:R-:W-:Y:S01]  /*0000*/  LDC R1, c[0x0][0x37c] ;  /* 0x0000df00ff017b82 */ /* 0x000fe20000000800 */
[----:B------:R-:W0:Y:S07]  /*0010*/  S2R R3, SR_TID.Y ;  /* 0x0000000000037919 */ /* 0x000e2e0000002200 */
[----:B------:R-:W0:Y:S01]  /*0020*/  S2UR UR4, SR_CTAID.Y ;  /* 0x00000000000479c3 */ /* 0x000e220000002600 */
[----:B------:R-:W1:Y:S01]  /*0030*/  LDCU UR6, c[0x0][0x3b0] ;  /* 0x00007600ff0677ac */ /* 0x000e620008000800 */
[----:B------:R-:W2:Y:S01]  /*0040*/  S2R R5, SR_TID.X ;  /* 0x0000000000057919 */ /* 0x000ea20000002100 */
[----:B------:R-:W3:Y:S05]  /*0050*/  LDCU UR7, c[0x0][0x3ac] ;  /* 0x00007580ff0777ac */ /* 0x000eea0008000800 */
[----:B------:R-:W0:Y:S08]  /*0060*/  LDC R0, c[0x0][0x364] ;  /* 0x0000d900ff007b82 */ /* 0x000e300000000800 */
[----:B------:R-:W2:Y:S08]  /*0070*/  S2UR UR5, SR_CTAID.X ;  /* 0x00000000000579c3 */ /* 0x000eb00000002500 */
[----:B------:R-:W2:Y:S01]  /*0080*/  LDC R2, c[0x0][0x360] ;  /* 0x0000d800ff027b82 */ /* 0x000ea20000000800 */
[----:B0-----:R-:W-:-:S05]  /*0090*/  IMAD R0, R0, UR4, R3 ;  /* 0x0000000400007c24 */ /* 0x001fca000f8e0203 */
[----:B-1----:R-:W-:Y:S01]  /*00a0*/  ISETP.GE.AND P0, PT, R0, UR6, PT ;  /* 0x0000000600007c0c */ /* 0x002fe2000bf06270 */
[----:B--2---:R-:W-:-:S05]  /*00b0*/  IMAD R3, R2, UR5, R5 ;  /* 0x0000000502037c24 */ /* 0x004fca000f8e0205 */
[----:B---3--:R-:W-:-:S13]  /*00c0*/  ISETP.GE.OR P0, PT, R3, UR7, P0 ;  /* 0x0000000703007c0c */ /* 0x008fda0008706670 */
[----:B------:R-:W-:Y:S05]  /*00d0*/  @P0 EXIT ;  /* 0x000000000000094d */ /* 0x000fea0003800000 */
[----:B------:R-:W0:Y:S01]  /*00e0*/  LDCU UR4, c[0x0][0x3a0] ;  /* 0x00007400ff0477ac */ /* 0x000e220008000800 */
[----:B------:R-:W-:Y:S02]  /*00f0*/  CS2R R24, SRZ ;  /* 0x0000000000187805 */ /* 0x000fe4000001ff00 */
[----:B------:R-:W-:Y:S01]  /*0100*/  CS2R R8, SRZ ;  /* 0x0000000000087805 */ /* 0x000fe2000001ff00 */
[----:B------:R-:W1:Y:S01]  /*0110*/  LDCU.64 UR12, c[0x0][0x358] ;  /* 0x00006b00ff0c77ac */ /* 0x000e620008000a00 */
[----:B0-----:R-:W-:-:S04]  /*0120*/  ULEA.HI UR4, UR4, UR4, URZ, 0x1 ;  /* 0x0000000404047291 */ /* 0x001fc8000f8f08ff */
[----:B------:R-:W-:-:S04]  /*0130*/  USHF.R.S32.HI UR4, URZ, 0x1, UR4 ;  /* 0x00000001ff047899 */ /* 0x000fc80008011404 */
[----:B------:R-:W-:-:S04]  /*0140*/  UIADD3 UR9, UPT, UPT, -UR4, URZ, URZ ;  /* 0x000000ff04097290 */ /* 0x000fc8000fffe1ff */
[----:B------:R-:W-:-:S09]  /*0150*/  UISETP.GE.AND UP0, UPT, UR4, UR9, UPT ;  /* 0x000000090400728c */ /* 0x000fd2000bf06270 */
[----:B-1----:R-:W-:Y:S05]  /*0160*/  BRA.U !UP0, `(.L_x_19) ;  /* 0x0000000d08507547 */ /* 0x002fea000b800000 */
[----:B------:R-:W-:Y:S01]  /*0170*/  UIADD3 UR5, UPT, UPT, UR4, 0x1, UR4 ;  /* 0x0000000104057890 */ /* 0x000fe2000fffe004 */
[----:B------:R-:W-:-:S03]  /*0180*/  IMAD.U32 R5, RZ, RZ, UR9 ;  /* 0x00000009ff057e24 */ /* 0x000fc6000f8e00ff */
[----:B------:R-:W-:Y:S02]  /*0190*/  ULOP3.LUT UR6, UR5, 0xfffffff8, URZ, 0xc0, !UPT ;  /* 0xfffffff805067892 */ /* 0x000fe4000f8ec0ff */
[----:B------:R-:W-:Y:S02]  /*01a0*/  ULOP3.LUT UR11, UR5, 0x7, URZ, 0xc0, !UPT ;  /* 0x00000007050b7892 */ /* 0x000fe4000f8ec0ff */
[----:B------:R-:W-:Y:S02]  /*01b0*/  ULOP3.LUT UR5, UR5, 0x3, URZ, 0xc0, !UPT ;  /* 0x0000000305057892 */ /* 0x000fe4000f8ec0ff */
[----:B------:R-:W-:-:S12]  /*01c0*/  UIADD3 UR10, UPT, UPT, -UR6, URZ, URZ ;  /* 0x000000ff060a7290 */ /* 0x000fd8000fffe1ff */
.L_x_25:
[----:B0-----:R-:W0:Y:S01]  /*01d0*/  LDC R7, c[0x0][0x3a0] ;  /* 0x0000e800ff077b82 */ /* 0x001e220000000800 */
[----:B------:R-:W-:Y:S02]  /*01e0*/  UIADD3 UR6, UPT, UPT, UR4, UR4, URZ ;  /* 0x0000000404067290 */ /* 0x000fe4000fffe0ff */
[C---:B------:R-:W-:Y:S01]  /*01f0*/  VIADD R28, R5.reuse, UR4 ;  /* 0x00000004051c7c36 */ /* 0x040fe20008000000 */
[----:B------:R-:W-:Y:S01]  /*0200*/  ISETP.NE.AND P0, PT, R5, UR4, PT ;  /* 0x0000000405007c0c */ /* 0x000fe2000bf05270 */
[----:B------:R-:W-:Y:S01]  /*0210*/  VIADD R2, R3, UR4 ;  /* 0x0000000403027c36 */ /* 0x000fe20008000000 */
[----:B------:R-:W-:Y:S01]  /*0220*/  UISETP.GE.U32.AND UP1, UPT, UR6, 0x7, UPT ;  /* 0x000000070600788c */ /* 0x000fe2000bf26070 */
[----:B------:R-:W-:Y:S01]  /*0230*/  IADD3 R26, PT, PT, R5, UR4, R0 ;  /* 0x00000004051a7c10 */ /* 0x000fe2000fffe000 */
[----:B-1----:R-:W1:Y:S01]  /*0240*/  LDCU UR14, c[0x0][0x3ac] ;  /* 0x00007580ff0e77ac */ /* 0x002e620008000800 */
[----:B------:R-:W-:Y:S01]  /*0250*/  UISETP.NE.AND UP0, UPT, UR11, URZ, UPT ;  /* 0x000000ff0b00728c */ /* 0x000fe2000bf05270 */
[----:B------:R-:W-:Y:S01]  /*0260*/  UMOV UR7, UR9 ;  /* 0x0000000900077c82 */ /* 0x000fe20008000000 */
[----:B0-----:R-:W-:-:S04]  /*0270*/  IMAD R4, R28, R7, UR4 ;  /* 0x000000041c047e24 */ /* 0x001fc8000f8e0207 */
[----:B-1234-:R-:W-:Y:S05]  /*0280*/  BRA.U !UP1, `(.L_x_20) ;  /* 0x0000000509647547 */ /* 0x01efea000b800000 */
[----:B------:R-:W-:Y:S01]  /*0290*/  UIADD3 UR7, UPT, UPT, -UR4, UR4, URZ ;  /* 0x0000000404077290 */ /* 0x000fe2000fffe1ff */
[----:B------:R-:W-:Y:S01]  /*02a0*/  IMAD R27, R26, UR14, R3 ;  /* 0x0000000e1a1b7c24 */ /* 0x000fe2000f8e0203 */
[----:B------:R-:W-:-:S04]  /*02b0*/  UMOV UR8, UR10 ;  /* 0x0000000a00087c82 */ /* 0x000fc80008000000 */
[----:B------:R-:W-:Y:S01]  /*02c0*/  IMAD R28, R28, R7, UR7 ;  /* 0x000000071c1c7e24 */ /* 0x000fe2000f8e0207 */
[----:B------:R-:W-:-:S06]  /*02d0*/  UMOV UR7, UR9 ;  /* 0x0000000900077c82 */ /* 0x000fcc0008000000 */
.L_x_21:
[----:B0-----:R-:W0:Y:S08]  /*02e0*/  LDC.64 R6, c[0x0][0x380] ;  /* 0x0000e000ff067b82 */ /* 0x001e300000000a00 */
[----:B-1----:R-:W1:Y:S08]  /*02f0*/  LDC.64 R8, c[0x0][0x398] ;  /* 0x0000e600ff087b82 */ /* 0x002e700000000a00 */
[----:B--2---:R-:W2:Y:S01]  /*0300*/  LDC.64 R10, c[0x0][0x388] ;  /* 0x0000e200ff0a7b82 */ /* 0x004ea20000000a00 */
[----:B0-----:R-:W-:-:S05]  /*0310*/  IMAD.WIDE R6, R27, 0x8, R6 ;  /* 0x000000081b067825 */ /* 0x001fca00078e0206 */
[----:B------:R-:W3:Y:S01]  /*0320*/  LDG.E.64 R12, desc[UR12][R6.64] ;  /* 0x0000000c060c7981 */ /* 0x000ee2000c1e1b00 */
[----:B-1----:R-:W-:-:S03]  /*0330*/  IMAD.WIDE R8, R28, 0x8, R8 ;  /* 0x000000081c087825 */ /* 0x002fc600078e0208 */
[----:B------:R-:W4:Y:S04]  /*0340*/  LDG.E.64 R20, desc[UR12][R6.64+0x8] ;  /* 0x0000080c06147981 */ /* 0x000f28000c1e1b00 */
[----:B------:R-:W3:Y:S01]  /*0350*/  LDG.E.64 R14, desc[UR12][R8.64] ;  /* 0x0000000c080e7981 */ /* 0x000ee2000c1e1b00 */
[----:B--2---:R-:W-:-:S03]  /*0360*/  IMAD.WIDE R10, R27, 0x8, R10 ;  /* 0x000000081b0a7825 */ /* 0x004fc600078e020a */
[----:B------:R-:W4:Y:S04]  /*0370*/  LDG.E.64 R22, desc[UR12][R8.64+0x8] ;  /* 0x0000080c08167981 */ /* 0x000f28000c1e1b00 */
[----:B------:R-:W2:Y:S01]  /*0380*/  LDG.E.64 R16, desc[UR12][R10.64] ;  /* 0x0000000c0a107981 */ /* 0x000ea2000c1e1b00 */
[----:B------:R-:W3:Y:S08]  /*0390*/  I2F.F64 R24, R24 ;  /* 0x0000001800187312 */ /* 0x000ef00000201c00 */
[----:B------:R-:W2:Y:S01]  /*03a0*/  I2F.F64 R18, R29 ;  /* 0x0000001d00127312 */ /* 0x000ea20000201c00 */
[----:B---3--:R-:W-:Y:S01]  /*03b0*/  DFMA R12, R12, R14, R24 ;  /* 0x0000000e0c0c722b */ /* 0x008fe20000000018 */
[----:B------:R-:W3:Y:S09]  /*03c0*/  LDG.E.64 R24, desc[UR12][R10.64+0x10] ;  /* 0x0000100c0a187981 */ /* 0x000ef2000c1e1b00 */
[----:B------:R-:W0:Y:S01]  /*03d0*/  F2I.F64.TRUNC R12, R12 ;  /* 0x0000000c000c7311 */ /* 0x000e22000030d100 */
[----:B--2---:R-:W-:Y:S01]  /*03e0*/  DFMA R16, R14, R16, R18 ;  /* 0x000000100e10722b */ /* 0x004fe20000000012 */
[----:B------:R-:W2:Y:S06]  /*03f0*/  LDG.E.64 R18, desc[UR12][R10.64+0x8] ;  /* 0x0000080c0a127981 */ /* 0x000eac000c1e1b00 */
[----:B0-----:R0:W4:Y:S02]  /*0400*/  I2F.F64 R14, R12 ;  /* 0x0000000c000e7312 */ /* 0x0011240000201c00 */
[----:B0-----:R-:W5:Y:S01]  /*0410*/  LDG.E.64 R12, desc[UR12][R6.64+0x10] ;  /* 0x0000100c060c7981 */ /* 0x001f62000c1e1b00 */
[----:B----4-:R-:W-:-:S03]  /*0420*/  DFMA R20, R20, R22, R14 ;  /* 0x000000161414722b */ /* 0x010fc6000000000e */
[----:B------:R-:W5:Y:S02]  /*0430*/  LDG.E.64 R14, desc[UR12][R8.64+0x10] ;  /* 0x0000100c080e7981 */ /* 0x000f64000c1e1b00 */
[----:B------:R-:W0:Y:S08]  /*0440*/  F2I.F64.TRUNC R16, R16 ;  /* 0x0000001000107311 */ /* 0x000e30000030d100 */
[----:B0-----:R-:W2:Y:S08]  /*0450*/  I2F.F64 R16, R16 ;  /* 0x0000001000107312 */ /* 0x001eb00000201c00 */
[----:B------:R0:W1:Y:S02]  /*0460*/  F2I.F64.TRUNC R29, R20 ;  /* 0x00000014001d7311 */ /* 0x000064000030d100 */
[----:B0-----:R-:W4:Y:S01]  /*0470*/  LDG.E.64 R20, desc[UR12][R6.64+0x18] ;  /* 0x0000180c06147981 */ /* 0x001f22000c1e1b00 */
[----:B--2---:R-:W-:-:S05]  /*0480*/  DFMA R18, R22, R18, R16 ;  /* 0x000000121612722b */ /* 0x004fca0000000010 */
[----:B-1----:R-:W5:Y:S01]  /*0490*/  I2F.F64 R22, R29 ;  /* 0x0000001d00167312 */ /* 0x002f620000201c00 */
[----:B------:R-:W2:Y:S07]  /*04a0*/  LDG.E.64 R16, desc[UR12][R6.64+0x20] ;  /* 0x0000200c06107981 */ /* 0x000eae000c1e1b00 */
[----:B------:R0:W1:Y:S02]  /*04b0*/  F2I.F64.TRUNC R29, R18 ;  /* 0x00000012001d7311 */ /* 0x000064000030d100 */
[----:B0-----:R-:W4:Y:S01]  /*04c0*/  LDG.E.64 R18, desc[UR12][R8.64+0x18] ;  /* 0x0000180c08127981 */ /* 0x001f22000c1e1b00 */
[----:B-----5:R-:W-:-:S05]  /*04d0*/  DFMA R12, R12, R14, R22 ;  /* 0x0000000e0c0c722b */ /* 0x020fca0000000016 */
[----:B-1----:R-:W3:Y:S02]  /*04e0*/  I2F.F64 R22, R29 ;  /* 0x0000001d00167312 */ /* 0x002ee40000201c00 */
[----:B---3--:R-:W-:Y:S01]  /*04f0*/  DFMA R24, R14, R24, R22 ;  /* 0x000000180e18722b */ /* 0x008fe20000000016 */
[----:B------:R-:W3:Y:S05]  /*0500*/  LDG.E.64 R22, desc[UR12][R10.64+0x18] ;  /* 0x0000180c0a167981 */ /* 0x000eea000c1e1b00 */
[----:B------:R0:W1:Y:S02]  /*0510*/  F2I.F64.TRUNC R14, R12 ;  /* 0x0000000c000e7311 */ /* 0x000064000030d100 */
[----:B0-----:R-:W2:Y:S06]  /*0520*/  LDG.E.64 R12, desc[UR12][R8.64+0x20] ;  /* 0x0000200c080c7981 */ /* 0x001eac000c1e1b00 */
[----:B-1----:R-:W4:Y:S02]  /*0530*/  I2F.F64 R14, R14 ;  /* 0x0000000e000e7312 */ /* 0x002f240000201c00 */
[----:B----4-:R-:W-:-:S06]  /*0540*/  DFMA R14, R20, R18, R14 ;  /* 0x00000012140e722b */ /* 0x010fcc000000000e */
[----:B------:R-:W0:Y:S08]  /*0550*/  F2I.F64.TRUNC R20, R24 ;  /* 0x0000001800147311 */ /* 0x000e30000030d100 */
[----:B------:R1:W-:Y:S02]  /*0560*/  F2I.F64.TRUNC R29, R14 ;  /* 0x0000000e001d7311 */ /* 0x0003e4000030d100 */
[----:B-1----:R-:W4:Y:S06]  /*0570*/  LDG.E.64 R14, desc[UR12][R10.64+0x20] ;  /* 0x0000200c0a0e7981 */ /* 0x002f2c000c1e1b00 */
[----:B0-----:R-:W3:Y:S02]  /*0580*/  I2F.F64 R20, R20 ;  /* 0x0000001400147312 */ /* 0x001ee40000201c00 */
[----:B---3--:R-:W-:-:S06]  /*0590*/  DFMA R22, R18, R22, R20 ;  /* 0x000000161216722b */ /* 0x008fcc0000000014 */
[----:B------:R-:W2:Y:S01]  /*05a0*/  I2F.F64 R18, R29 ;  /* 0x0000001d00127312 */ /* 0x000ea20000201c00 */
[----:B------:R-:W3:Y:S07]  /*05b0*/  LDG.E.64 R20, desc[UR12][R8.64+0x28] ;  /* 0x0000280c08147981 */ /* 0x000eee000c1e1b00 */
[----:B------:R0:W1:Y:S01]  /*05c0*/  F2I.F64.TRUNC R29, R22 ;  /* 0x00000016001d7311 */ /* 0x000062000030d100 */
[----:B--2---:R-:W-:Y:S01]  /*05d0*/  DFMA R16, R16, R12, R18 ;  /* 0x0000000c1010722b */ /* 0x004fe20000000012 */
[----:B------:R-:W3:Y:S04]  /*05e0*/  LDG.E.64 R18, desc[UR12][R6.64+0x28] ;  /* 0x0000280c06127981 */ /* 0x000ee8000c1e1b00 */
[----:B0-----:R-:W2:Y:S02]  /*05f0*/  LDG.E.64 R22, desc[UR12][R10.64+0x28] ;  /* 0x0000280c0a167981 */ /* 0x001ea4000c1e1b00 */
[----:B-1----:R-:W4:Y:S08]  /*0600*/  I2F.F64 R24, R29 ;  /* 0x0000001d00187312 */ /* 0x002f300000201c00 */
[----:B------:R-:W0:Y:S01]  /*0610*/  F2I.F64.TRUNC R16, R16 ;  /* 0x0000001000107311 */ /* 0x000e22000030d100 */
[----:B----4-:R-:W-:-:S07]  /*0620*/  DFMA R14, R12, R14, R24 ;  /* 0x0000000e0c0e722b */ /* 0x010fce0000000018 */
[----:B------:R1:W4:Y:S08]  /*0630*/  F2I.F64.TRUNC R12, R14 ;  /* 0x0000000e000c7311 */ /* 0x000330000030d100 */
[----:B0-----:R0:W3:Y:S01]  /*0640*/  I2F.F64 R24, R16 ;  /* 0x0000001000187312 */ /* 0x0010e20000201c00 */
[----:B-1----:R-:W5:Y:S07]  /*0650*/  LDG.E.64 R14, desc[UR12][R10.64+0x30] ;  /* 0x0000300c0a0e7981 */ /* 0x002f6e000c1e1b00 */
[----:B----4-:R-:W2:Y:S01]  /*0660*/  I2F.F64 R12, R12 ;  /* 0x0000000c000c7312 */ /* 0x010ea20000201c00 */
[----:B0-----:R-:W4:Y:S04]  /*0670*/  LDG.E.64 R16, desc[UR12][R6.64+0x38] ;  /* 0x0000380c06107981 */ /* 0x001f28000c1e1b00 */
[----:B------:R-:W4:Y:S01]  /*0680*/  LDG.E.64 R10, desc[UR12][R10.64+0x38] ;  /* 0x0000380c0a0a7981 */ /* 0x000f22000c1e1b00 */
[----:B---3--:R-:W-:-:S03]  /*0690*/  DFMA R24, R18, R20, R24 ;  /* 0x000000141218722b */ /* 0x008fc60000000018 */
[----:B------:R-:W5:Y:S01]  /*06a0*/  LDG.E.64 R18, desc[UR12][R8.64+0x30] ;  /* 0x0000300c08127981 */ /* 0x000f62000c1e1b00 */
[----:B--2---:R-:W-:-:S03]  /*06b0*/  DFMA R22, R20, R22, R12 ;  /* 0x000000161416722b */ /* 0x004fc6000000000c */
[----:B------:R-:W2:Y:S04]  /*06c0*/  LDG.E.64 R20, desc[UR12][R6.64+0x30] ;  /* 0x0000300c06147981 */ /* 0x000ea8000c1e1b00 */
[----:B------:R0:W4:Y:S01]  /*06d0*/  LDG.E.64 R12, desc[UR12][R8.64+0x38] ;  /* 0x0000380c080c7981 */ /* 0x000122000c1e1b00 */
[----:B------:R-:W1:Y:S08]  /*06e0*/  F2I.F64.TRUNC R24, R24 ;  /* 0x0000001800187311 */ /* 0x000e70000030d100 */
[----:B------:R-:W3:Y:S08]  /*06f0*/  F2I.F64.TRUNC R22, R22 ;  /* 0x0000001600167311 */ /* 0x000ef0000030d100 */
[----:B-1----:R-:W-:Y:S08]  /*0700*/  I2F.F64 R24, R24 ;  /* 0x0000001800187312 */ /* 0x002ff00000201c00 */
[----:B---3--:R-:W5:Y:S01]  /*0710*/  I2F.F64 R22, R22 ;  /* 0x0000001600167312 */ /* 0x008f620000201c00 */
[----:B------:R-:W-:-:S04]  /*0720*/  UIADD3 UR8, UPT, UPT, UR8, 0x8, URZ ;  /* 0x0000000808087890 */ /* 0x000fc8000fffe0ff */
[----:B------:R-:W-:Y:S01]  /*0730*/  UISETP.NE.AND UP1, UPT, UR8, URZ, UPT ;  /* 0x000000ff0800728c */ /* 0x000fe2000bf25270 */
[----:B------:R-:W-:Y:S02]  /*0740*/  VIADD R28, R28, 0x8 ;  /* 0x000000081c1c7836 */ /* 0x000fe40000000000 */
[----:B------:R-:W-:Y:S01]  /*0750*/  VIADD R27, R27, 0x8 ;  /* 0x000000081b1b7836 */ /* 0x000fe20000000000 */
[----:B------:R-:W-:Y:S01]  /*0760*/  UIADD3 UR7, UPT, UPT, UR7, 0x8, URZ ;  /* 0x0000000807077890 */ /* 0x000fe2000fffe0ff */
[----:B-----5:R-:W-:Y:S02]  /*0770*/  DFMA R14, R18, R14, R22 ;  /* 0x0000000e120e722b */ /* 0x020fe40000000016 */
[----:B--2---:R-:W-:-:S08]  /*0780*/  DFMA R20, R20, R18, R24 ;  /* 0x000000121414722b */ /* 0x004fd00000000018 */
[----:B------:R-:W1:Y:S08]  /*0790*/  F2I.F64.TRUNC R14, R14 ;  /* 0x0000000e000e7311 */ /* 0x000e70000030d100 */
[----:B------:R-:W0:Y:S08]  /*07a0*/  F2I.F64.TRUNC R20, R20 ;  /* 0x0000001400147311 */ /* 0x000e30000030d100 */
[----:B-1----:R-:W4:Y:S08]  /*07b0*/  I2F.F64 R18, R14 ;  /* 0x0000000e00127312 */ /* 0x002f300000201c00 */
[----:B0-----:R-:W0:Y:S01]  /*07c0*/  I2F.F64 R8, R20 ;  /* 0x0000001400087312 */ /* 0x001e220000201c00 */
[----:B----4-:R-:W-:-:S02]  /*07d0*/  DFMA R10, R12, R10, R18 ;  /* 0x0000000a0c0a722b */ /* 0x010fc40000000012 */
[----:B0-----:R-:W-:-:S05]  /*07e0*/  DFMA R8, R16, R12, R8 ;  /* 0x0000000c1008722b */ /* 0x001fca0000000008 */
[----:B------:R0:W1:Y:S08]  /*07f0*/  F2I.F64.TRUNC R29, R10 ;  /* 0x0000000a001d7311 */ /* 0x000070000030d100 */
[----:B------:R0:W2:Y:S01]  /*0800*/  F2I.F64.TRUNC R24, R8 ;  /* 0x0000000800187311 */ /* 0x0000a2000030d100 */
[----:B------:R-:W-:Y:S05]  /*0810*/  BRA.U UP1, `(.L_x_21) ;  /* 0xfffffff901b07547 */ /* 0x000fea000b83ffff */
.L_x_20:
[----:B------:R-:W-:Y:S02]  /*0820*/  IMAD R2, R26, UR14, R2 ;  /* 0x0000000e1a027c24 */ /* 0x000fe4000f8e0202 */
[----:B------:R-:W-:Y:S01]  /*0830*/  VIADD R5, R5, 0x1 ;  /* 0x0000000105057836 */ /* 0x000fe20000000000 */
[----:B------:R-:W-:Y:S06]  /*0840*/  BRA.U !UP0, `(.L_x_22) ;  /* 0x00000005088c7547 */ /* 0x000fec000b800000 */
[----:B------:R-:W-:Y:S02]  /*0850*/  UIADD3 UR8, UPT, UPT, UR11, -0x1, URZ ;  /* 0xffffffff0b087890 */ /* 0x000fe4000fffe0ff */
[----:B------:R-:W-:Y:S02]  /*0860*/  UISETP.NE.AND UP1, UPT, UR5, URZ, UPT ;  /* 0x000000ff0500728c */ /* 0x000fe4000bf25270 */
[----:B------:R-:W-:-:S09]  /*0870*/  UISETP.GE.U32.AND UP0, UPT, UR8, 0x3, UPT ;  /* 0x000000030800788c */ /* 0x000fd2000bf06070 */
[----:B------:R-:W-:Y:S05]  /*0880*/  BRA.U !UP0, `(.L_x_23) ;  /* 0x0000000108b47547 */ /* 0x000fea000b800000 */
[----:B------:R-:W3:Y:S01]  /*0890*/  LDC.64 R12, c[0x0][0x398] ;  /* 0x0000e600ff0c7b82 */ /* 0x000ee20000000a00 */
[----:B------:R-:W-:Y:S02]  /*08a0*/  VIADD R15, R4, UR7 ;  /* 0x00000007040f7c36 */ /* 0x000fe40008000000 */
[----:B------:R-:W-:-:S05]  /*08b0*/  VIADD R7, R2, UR7 ;  /* 0x0000000702077c36 */ /* 0x000fca0008000000 */
[----:B0-----:R-:W0:Y:S08]  /*08c0*/  LDC.64 R10, c[0x0][0x380] ;  /* 0x0000e000ff0a7b82 */ /* 0x001e300000000a00 */
[----:B------:R-:W4:Y:S01]  /*08d0*/  LDC.64 R8, c[0x0][0x388] ;  /* 0x0000e200ff087b82 */ /* 0x000f220000000a00 */
[----:B---3--:R-:W-:-:S05]  /*08e0*/  IMAD.WIDE R12, R15, 0x8, R12 ;  /* 0x000000080f0c7825 */ /* 0x008fca00078e020c */
[----:B------:R-:W3:Y:S01]  /*08f0*/  LDG.E.64 R22, desc[UR12][R12.64] ;  /* 0x0000000c0c167981 */ /* 0x000ee2000c1e1b00 */
[----:B0-----:R-:W-:-:S03]  /*0900*/  IMAD.WIDE R10, R7, 0x8, R10 ;  /* 0x00000008070a7825 */ /* 0x001fc600078e020a */
[----:B------:R-:W5:Y:S04]  /*0910*/  LDG.E.64 R14, desc[UR12][R12.64+0x8] ;  /* 0x0000080c0c0e7981 */ /* 0x000f68000c1e1b00 */
[----:B------:R-:W3:Y:S01]  /*0920*/  LDG.E.64 R16, desc[UR12][R10.64] ;  /* 0x0000000c0a107981 */ /* 0x000ee2000c1e1b00 */
[----:B----4-:R-:W-:-:S03]  /*0930*/  IMAD.WIDE R8, R7, 0x8, R8 ;  /* 0x0000000807087825 */ /* 0x010fc600078e0208 */
[----:B------:R-:W4:Y:S04]  /*0940*/  LDG.E.64 R18, desc[UR12][R10.64+0x8] ;  /* 0x0000080c0a127981 */ /* 0x000f28000c1e1b00 */
[----:B------:R-:W5:Y:S04]  /*0950*/  LDG.E.64 R20, desc[UR12][R8.64] ;  /* 0x0000000c08147981 */ /* 0x000f68000c1e1b00 */
[----:B------:R-:W4:Y:S01]  /*0960*/  LDG.E.64 R6, desc[UR12][R8.64+0x8] ;  /* 0x0000080c08067981 */ /* 0x000f22000c1e1b00 */
[----:B--2---:R-:W3:Y:S08]  /*0970*/  I2F.F64 R24, R24 ;  /* 0x0000001800187312 */ /* 0x004ef00000201c00 */
[----:B-1----:R-:W5:Y:S01]  /*0980*/  I2F.F64 R26, R29 ;  /* 0x0000001d001a7312 */ /* 0x002f620000201c00 */
[----:B---3--:R-:W-:Y:S01]  /*0990*/  DFMA R16, R16, R22, R24 ;  /* 0x000000161010722b */ /* 0x008fe20000000018 */
[----:B------:R-:W2:Y:S01]  /*09a0*/  LDG.E.64 R24, desc[UR12][R10.64+0x10] ;  /* 0x0000100c0a187981 */ /* 0x000ea2000c1e1b00 */
[----:B-----5:R-:W-:-:S03]  /*09b0*/  DFMA R26, R22, R20, R26 ;  /* 0x00000014161a722b */ /* 0x020fc6000000001a */
[----:B------:R-:W2:Y:S04]  /*09c0*/  LDG.E.64 R20, desc[UR12][R12.64+0x10] ;  /* 0x0000100c0c147981 */ /* 0x000ea8000c1e1b00 */
[----:B------:R-:W3:Y:S01]  /*09d0*/  LDG.E.64 R22, desc[UR12][R8.64+0x10] ;  /* 0x0000100c08167981 */ /* 0x000ee2000c1e1b00 */
[----:B------:R0:W1:Y:S03]  /*09e0*/  F2I.F64.TRUNC R28, R26 ;  /* 0x0000001a001c7311 */ /* 0x000066000030d100 */
[----:B------:R-:W5:Y:S04]  /*09f0*/  LDG.E.64 R10, desc[UR12][R10.64+0x18] ;  /* 0x0000180c0a0a7981 */ /* 0x000f68000c1e1b00 */
[----:B------:R-:W5:Y:S04]  /*0a00*/  LDG.E.64 R8, desc[UR12][R8.64+0x18] ;  /* 0x0000180c08087981 */ /* 0x000f68000c1e1b00 */
[----:B0-----:R0:W5:Y:S01]  /*0a10*/  LDG.E.64 R26, desc[UR12][R12.64+0x18] ;  /* 0x0000180c0c1a7981 */ /* 0x001162000c1e1b00 */
[----:B------:R-:W4:Y:S08]  /*0a20*/  F2I.F64.TRUNC R16, R16 ;  /* 0x0000001000107311 */ /* 0x000f30000030d100 */
[----:B-1----:R-:W1:Y:S08]  /*0a30*/  I2F.F64 R28, R28 ;  /* 0x0000001c001c7312 */ /* 0x002e700000201c00 */
[----:B----4-:R-:W4:Y:S01]  /*0a40*/  I2F.F64 R16, R16 ;  /* 0x0000001000107312 */ /* 0x010f220000201c00 */
[----:B-1----:R-:W-:-:S02]  /*0a50*/  DFMA R6, R14, R6, R28 ;  /* 0x000000060e06722b */ /* 0x002fc4000000001c */
[----:B----4-:R-:W-:-:S08]  /*0a60*/  DFMA R18, R18, R14, R16 ;  /* 0x0000000e1212722b */ /* 0x010fd00000000010 */
[----:B------:R-:W1:Y:S08]  /*0a70*/  F2I.F64.TRUNC R6, R6 ;  /* 0x0000000600067311 */ /* 0x000e70000030d100 */
[----:B------:R-:W0:Y:S08]  /*0a80*/  F2I.F64.TRUNC R18, R18 ;  /* 0x0000001200127311 */ /* 0x000e30000030d100 */
[----:B-1----:R-:W-:Y:S08]  /*0a90*/  I2F.F64 R14, R6 ;  /* 0x00000006000e7312 */ /* 0x002ff00000201c00 */
[----:B0-----:R-:W2:Y:S01]  /*0aa0*/  I2F.F64 R12, R18 ;  /* 0x00000012000c7312 */ /* 0x001ea20000201c00 */
[----:B------:R-:W-:Y:S01]  /*0ab0*/  UIADD3 UR7, UPT, UPT, UR7, 0x4, URZ ;  /* 0x0000000407077890 */ /* 0x000fe2000fffe0ff */
[----:B--2---:R-:W-:-:S02]  /*0ac0*/  DFMA R12, R24, R20, R12 ;  /* 0x00000014180c722b */ /* 0x004fc4000000000c */
[----:B---3--:R-:W-:-:S08]  /*0ad0*/  DFMA R14, R20, R22, R14 ;  /* 0x00000016140e722b */ /* 0x008fd0000000000e */
[----:B------:R-:W0:Y:S08]  /*0ae0*/  F2I.F64.TRUNC R12, R12 ;  /* 0x0000000c000c7311 */ /* 0x000e30000030d100 */
[----:B------:R-:W1:Y:S08]  /*0af0*/  F2I.F64.TRUNC R14, R14 ;  /* 0x0000000e000e7311 */ /* 0x000e70000030d100 */
[----:B0-----:R-:W5:Y:S08]  /*0b00*/  I2F.F64 R16, R12 ;  /* 0x0000000c00107312 */ /* 0x001f700000201c00 */
[----:B-1----:R-:W0:Y:S01]  /*0b10*/  I2F.F64 R20, R14 ;  /* 0x0000000e00147312 */ /* 0x002e220000201c00 */
[----:B-----5:R-:W-:-:S02]  /*0b20*/  DFMA R10, R10, R26, R16 ;  /* 0x0000001a0a0a722b */ /* 0x020fc40000000010 */
[----:B0-----:R-:W-:-:S05]  /*0b30*/  DFMA R8, R26, R8, R20 ;  /* 0x000000081a08722b */ /* 0x001fca0000000014 */
[----:B------:R3:W4:Y:S08]  /*0b40*/  F2I.F64.TRUNC R24, R10 ;  /* 0x0000000a00187311 */ /* 0x000730000030d100 */
[----:B------:R3:W0:Y:S02]  /*0b50*/  F2I.F64.TRUNC R29, R8 ;  /* 0x00000008001d7311 */ /* 0x000624000030d100 */
.L_x_23:
[----:B------:R-:W-:Y:S05]  /*0b60*/  BRA.U !UP1, `(.L_x_22) ;  /* 0x0000000109c47547 */ /* 0x000fea000b800000 */
[----:B------:R-:W-:Y:S02]  /*0b70*/  UISETP.NE.AND UP0, UPT, UR5, 0x1, UPT ;  /* 0x000000010500788c */ /* 0x000fe4000bf05270 */
[----:B------:R-:W-:-:S04]  /*0b80*/  ULOP3.LUT UR6, UR6, 0x1, URZ, 0xc0, !UPT ;  /* 0x0000000106067892 */ /* 0x000fc8000f8ec0ff */
[----:B------:R-:W-:-:S03]  /*0b90*/  UISETP.NE.U32.AND UP1, UPT, UR6, 0x1, UPT ;  /* 0x000000010600788c */ /* 0x000fc6000bf25070 */
[----:B------:R-:W-:Y:S08]  /*0ba0*/  BRA.U !UP0, `(.L_x_24) ;  /* 0x00000001086c7547 */ /* 0x000ff0000b800000 */
[----:B------:R-:W5:Y:S01]  /*0bb0*/  LDC.64 R20, c[0x0][0x398] ;  /* 0x0000e600ff147b82 */ /* 0x000f620000000a00 */
[----:B------:R-:W-:Y:S02]  /*0bc0*/  VIADD R7, R4, UR7 ;  /* 0x0000000704077c36 */ /* 0x000fe40008000000 */
[----:B------:R-:W-:-:S05]  /*0bd0*/  VIADD R13, R2, UR7 ;  /* 0x00000007020d7c36 */ /* 0x000fca0008000000 */
[----:B------:R-:W1:Y:S08]  /*0be0*/  LDC.64 R16, c[0x0][0x380] ;  /* 0x0000e000ff107b82 */ /* 0x000e700000000a00 */
[----:B0--3--:R-:W0:Y:S01]  /*0bf0*/  LDC.64 R10, c[0x0][0x388] ;  /* 0x0000e200ff0a7b82 */ /* 0x009e220000000a00 */
[----:B-----5:R-:W-:-:S05]  /*0c00*/  IMAD.WIDE R20, R7, 0x8, R20 ;  /* 0x0000000807147825 */ /* 0x020fca00078e0214 */
[----:B------:R-:W3:Y:S01]  /*0c10*/  LDG.E.64 R6, desc[UR12][R20.64] ;  /* 0x0000000c14067981 */ /* 0x000ee2000c1e1b00 */
[----:B-1----:R-:W-:-:S03]  /*0c20*/  IMAD.WIDE R16, R13, 0x8, R16 ;  /* 0x000000080d107825 */ /* 0x002fc600078e0210 */
[----:B------:R-:W5:Y:S04]  /*0c30*/  LDG.E.64 R14, desc[UR12][R20.64+0x8] ;  /* 0x0000080c140e7981 */ /* 0x000f68000c1e1b00 */
[----:B------:R-:W3:Y:S01]  /*0c40*/  LDG.E.64 R8, desc[UR12][R16.64] ;  /* 0x0000000c10087981 */ /* 0x000ee2000c1e1b00 */
[----:B0-----:R-:W-:-:S03]  /*0c50*/  IMAD.WIDE R10, R13, 0x8, R10 ;  /* 0x000000080d0a7825 */ /* 0x001fc600078e020a */
[----:B------:R-:W5:Y:S04]  /*0c60*/  LDG.E.64 R18, desc[UR12][R16.64+0x8] ;  /* 0x0000080c10127981 */ /* 0x000f68000c1e1b00 */
[----:B------:R-:W5:Y:S04]  /*0c70*/  LDG.E.64 R12, desc[UR12][R10.64] ;  /* 0x0000000c0a0c7981 */ /* 0x000f68000c1e1b00 */
[----:B------:R-:W5:Y:S01]  /*0c80*/  LDG.E.64 R22, desc[UR12][R10.64+0x8] ;  /* 0x0000080c0a167981 */ /* 0x000f62000c1e1b00 */
[----:B--2-4-:R-:W3:Y:S08]  /*0c90*/  I2F.F64 R24, R24 ;  /* 0x0000001800187312 */ /* 0x014ef00000201c00 */
[----:B------:R-:W5:Y:S01]  /*0ca0*/  I2F.F64 R26, R29 ;  /* 0x0000001d001a7312 */ /* 0x000f620000201c00 */
[----:B------:R-:W-:Y:S01]  /*0cb0*/  UIADD3 UR7, UPT, UPT, UR7, 0x2, URZ ;  /* 0x0000000207077890 */ /* 0x000fe2000fffe0ff */
[----:B---3--:R-:W-:-:S02]  /*0cc0*/  DFMA R8, R8, R6, R24 ;  /* 0x000000060808722b */ /* 0x008fc40000000018 */
[----:B-----5:R-:W-:-:S08]  /*0cd0*/  DFMA R12, R6, R12, R26 ;  /* 0x0000000c060c722b */ /* 0x020fd0000000001a */
[----:B------:R-:W0:Y:S08]  /*0ce0*/  F2I.F64.TRUNC R8, R8 ;  /* 0x0000000800087311 */ /* 0x000e30000030d100 */
[----:B------:R-:W1:Y:S08]  /*0cf0*/  F2I.F64.TRUNC R12, R12 ;  /* 0x0000000c000c7311 */ /* 0x000e70000030d100 */
[----:B0-----:R-:W0:Y:S08]  /*0d00*/  I2F.F64 R6, R8 ;  /* 0x0000000800067312 */ /* 0x001e300000201c00 */
[----:B-1----:R-:W1:Y:S01]  /*0d10*/  I2F.F64 R26, R12 ;  /* 0x0000000c001a7312 */ /* 0x002e620000201c00 */
[----:B0-----:R-:W-:-:S02]  /*0d20*/  DFMA R6, R18, R14, R6 ;  /* 0x0000000e1206722b */ /* 0x001fc40000000006 */
[----:B-1----:R-:W-:-:S05]  /*0d30*/  DFMA R22, R14, R22, R26 ;  /* 0x000000160e16722b */ /* 0x002fca000000001a */
[----:B------:R0:W1:Y:S08]  /*0d40*/  F2I.F64.TRUNC R24, R6 ;  /* 0x0000000600187311 */ /* 0x000070000030d100 */
[----:B------:R0:W2:Y:S02]  /*0d50*/  F2I.F64.TRUNC R29, R22 ;  /* 0x00000016001d7311 */ /* 0x0000a4000030d100 */
.L_x_24:
[----:B------:R-:W-:Y:S05]  /*0d60*/  BRA.U !UP1, `(.L_x_22) ;  /* 0x0000000109447547 */ /* 0x000fea000b800000 */
[----:B0--3--:R-:W0:Y:S01]  /*0d70*/  LDC.64 R10, c[0x0][0x380] ;  /* 0x0000e000ff0a7b82 */ /* 0x009e220000000a00 */
[----:B------:R-:W-:Y:S02]  /*0d80*/  VIADD R13, R2, UR7 ;  /* 0x00000007020d7c36 */ /* 0x000fe40008000000 */
[----:B------:R-:W-:-:S05]  /*0d90*/  VIADD R15, R4, UR7 ;  /* 0x00000007040f7c36 */ /* 0x000fca0008000000 */
[----:B------:R-:W3:Y:S08]  /*0da0*/  LDC.64 R8, c[0x0][0x398] ;  /* 0x0000e600ff087b82 */ /* 0x000ef00000000a00 */
[----:B------:R-:W5:Y:S01]  /*0db0*/  LDC.64 R6, c[0x0][0x388] ;  /* 0x0000e200ff067b82 */ /* 0x000f620000000a00 */
[----:B0-----:R-:W-:-:S06]  /*0dc0*/  IMAD.WIDE R10, R13, 0x8, R10 ;  /* 0x000000080d0a7825 */ /* 0x001fcc00078e020a */
[----:B------:R-:W2:Y:S01]  /*0dd0*/  LDG.E.64 R10, desc[UR12][R10.64] ;  /* 0x0000000c0a0a7981 */ /* 0x000ea2000c1e1b00 */
[----:B---3--:R-:W-:-:S06]  /*0de0*/  IMAD.WIDE R8, R15, 0x8, R8 ;  /* 0x000000080f087825 */ /* 0x008fcc00078e0208 */
[----:B------:R-:W3:Y:S01]  /*0df0*/  LDG.E.64 R8, desc[UR12][R8.64] ;  /* 0x0000000c08087981 */ /* 0x000ee2000c1e1b00 */
[----:B-----5:R-:W-:-:S06]  /*0e00*/  IMAD.WIDE R12, R13, 0x8, R6 ;  /* 0x000000080d0c7825 */ /* 0x020fcc00078e0206 */
[----:B------:R-:W5:Y:S01]  /*0e10*/  LDG.E.64 R12, desc[UR12][R12.64] ;  /* 0x0000000c0c0c7981 */ /* 0x000f62000c1e1b00 */
[----:B-12-4-:R-:W3:Y:S08]  /*0e20*/  I2F.F64 R6, R24 ;  /* 0x0000001800067312 */ /* 0x016ef00000201c00 */
[----:B------:R-:W5:Y:S01]  /*0e30*/  I2F.F64 R14, R29 ;  /* 0x0000001d000e7312 */ /* 0x000f620000201c00 */
[----:B---3--:R-:W-:-:S02]  /*0e40*/  DFMA R6, R10, R8, R6 ;  /* 0x000000080a06722b */ /* 0x008fc40000000006 */
[----:B-----5:R-:W-:-:S05]  /*0e50*/  DFMA R14, R8, R12, R14 ;  /* 0x0000000c080e722b */ /* 0x020fca000000000e */
[----:B------:R0:W1:Y:S08]  /*0e60*/  F2I.F64.TRUNC R24, R6 ;  /* 0x0000000600187311 */ /* 0x000070000030d100 */
[----:B------:R0:W2:Y:S02]  /*0e70*/  F2I.F64.TRUNC R29, R14 ;  /* 0x0000000e001d7311 */ /* 0x0000a4000030d100 */
.L_x_22:
[----:B------:R-:W-:Y:S05]  /*0e80*/  @P0 BRA `(.L_x_25) ;  /* 0xfffffff000d00947 */ /* 0x000fea000383ffff */
[----:B-12-4-:R-:W1:Y:S08]  /*0e90*/  I2F.F64 R24, R24 ;  /* 0x0000001800187312 */ /* 0x016e700000201c00 */
[----:B0--3--:R0:W2:Y:S02]  /*0ea0*/  I2F.F64 R8, R29 ;  /* 0x0000001d00087312 */ /* 0x0090a40000201c00 */
.L_x_19:
[----:B-1----:R-:W-:Y:S01]  /*0eb0*/  DADD R10, -RZ, |R24| ;  /* 0x00000000ff0a7229 */ /* 0x002fe20000000518 */
[----:B------:R-:W-:Y:S01]  /*0ec0*/  IMAD.MOV.U32 R4, RZ, RZ, 0x1 ;  /* 0x00000001ff047424 */ /* 0x000fe200078e00ff */
[--C-:B--2---:R-:W-:Y:S01]  /*0ed0*/  DADD R12, -RZ, |R8|.reuse ;  /* 0x00000000ff0c7229 */ /* 0x104fe20000000508 */
[----:B------:R-:W-:Y:S01]  /*0ee0*/  BSSY.RECONVERGENT B0, `(.L_x_26) ;  /* 0x0000017000007945 */ /* 0x000fe20003800200 */
[----:B------:R-:W-:-:S08]  /*0ef0*/  DSETP.GT.AND P1, PT, |R24|, |R8|, PT ;  /* 0x400000081800722a */ /* 0x000fd00003f24200 */
[----:B------:R-:W-:Y:S02]  /*0f00*/  FSEL R21, R11, R13, P1 ;  /* 0x0000000d0b157208 */ /* 0x000fe40000800000 */
[----:B------:R-:W-:Y:S02]  /*0f10*/  FSEL R20, R10, R12, P1 ;  /* 0x0000000c0a147208 */ /* 0x000fe40000800000 */
[----:B------:R-:W1:Y:S01]  /*0f20*/  MUFU.RCP64H R5, R21 ;  /* 0x0000001500057308 */ /* 0x000e620000001800 */
[----:B------:R-:W-:Y:S02]  /*0f30*/  FSEL R10, R12, R10, P1 ;  /* 0x0000000a0c0a7208 */ /* 0x000fe40000800000 */
[----:B------:R-:W-:-:S04]  /*0f40*/  FSEL R11, R13, R11, P1 ;  /* 0x0000000b0d0b7208 */ /* 0x000fc80000800000 */
[----:B------:R-:W-:Y:S01]  /*0f50*/  FSETP.GEU.AND P2, PT, |R11|, 6.5827683646048100446e-37, PT ;  /* 0x036000000b00780b */ /* 0x000fe20003f4e200 */
[----:B-1----:R-:W-:-:S08]  /*0f60*/  DFMA R6, -R20, R4, 1 ;  /* 0x3ff000001406742b */ /* 0x002fd00000000104 */
[----:B------:R-:W-:-:S08]  /*0f70*/  DFMA R6, R6, R6, R6 ;  /* 0x000000060606722b */ /* 0x000fd00000000006 */
[----:B------:R-:W-:-:S08]  /*0f80*/  DFMA R6, R4, R6, R4 ;  /* 0x000000060406722b */ /* 0x000fd00000000004 */
[----:B------:R-:W-:-:S08]  /*0f90*/  DFMA R4, -R20, R6, 1 ;  /* 0x3ff000001404742b */ /* 0x000fd00000000106 */
[----:B------:R-:W-:-:S08]  /*0fa0*/  DFMA R4, R6, R4, R6 ;  /* 0x000000040604722b */ /* 0x000fd00000000006 */
[----:B------:R-:W-:-:S08]  /*0fb0*/  DMUL R6, R4, R10 ;  /* 0x0000000a04067228 */ /* 0x000fd00000000000 */
[----:B------:R-:W-:-:S08]  /*0fc0*/  DFMA R12, -R20, R6, R10 ;  /* 0x00000006140c722b */ /* 0x000fd0000000010a */
[----:B------:R-:W-:-:S10]  /*0fd0*/  DFMA R4, R4, R12, R6 ;  /* 0x0000000c0404722b */ /* 0x000fd40000000006 */
[----:B------:R-:W-:-:S05]  /*0fe0*/  FFMA R2, RZ, R21, R5 ;  /* 0x00000015ff027223 */ /* 0x000fca0000000005 */
[----:B------:R-:W-:-:S13]  /*0ff0*/  FSETP.GT.AND P0, PT, |R2|, 1.469367938527859385e-39, PT ;  /* 0x001000000200780b */ /* 0x000fda0003f04200 */
[----:B------:R-:W-:Y:S05]  /*1000*/  @P0 BRA P2, `(.L_x_27) ;  /* 0x0000000000100947 */ /* 0x000fea0001000000 */
[----:B------:R-:W-:-:S07]  /*1010*/  MOV R2, 0x1030 ;  /* 0x0000103000027802 */ /* 0x000fce0000000f00 */
[----:B0-----:R-:W-:Y:S05]  /*1020*/  CALL.REL.NOINC `($__internal_0_$__cuda_sm20_div_rn_f64_full) ;  /* 0x0000000400a07944 */ /* 0x001fea0003c00000 */
[----:B------:R-:W-:Y:S01]  /*1030*/  MOV R4, R6 ;  /* 0x0000000600047202 */ /* 0x000fe20000000f00 */
[----:B------:R-:W-:-:S07]  /*1040*/  IMAD.MOV.U32 R5, RZ, RZ, R7 ;  /* 0x000000ffff057224 */ /* 0x000fce00078e0007 */
.L_x_27:
[----:B------:R-:W-:Y:S05]  /*1050*/  BSYNC.RECONVERGENT B0 ;  /* 0x0000000000007941 */ /* 0x000fea0003800200 */
.L_x_26:
[----:B------:R-:W-:Y:S01]  /*1060*/  DMUL R6, R4, R4 ;  /* 0x0000000404067228 */ /* 0x000fe20000000000 */
[----:B------:R-:W-:Y:S01]  /*1070*/  IMAD.MOV.U32 R10, RZ, RZ, -0x2449a4b7 ;  /* 0xdbb65b49ff0a7424 */ /* 0x000fe200078e00ff */
[----:B------:R-:W-:Y:S01]  /*1080*/  UMOV UR4, 0x2a25ff7e ;  /* 0x2a25ff7e00047882 */ /* 0x000fe20000000000 */
[----:B------:R-:W-:Y:S01]  /*1090*/  IMAD.MOV.U32 R11, RZ, RZ, 0x3f2d3b63 ;  /* 0x3f2d3b63ff0b7424 */ /* 0x000fe200078e00ff */
[----:B------:R-:W-:Y:S01]  /*10a0*/  UMOV UR5, 0x3ef53e1d ;  /* 0x3ef53e1d00057882 */ /* 0x000fe20000000000 */
[----:B------:R-:W-:Y:S01]  /*10b0*/  ISETP.GE.AND P2, PT, R9, RZ, PT ;  /* 0x000000ff0900720c */ /* 0x000fe20003f46270 */
[----:B------:R-:W-:Y:S01]  /*10c0*/  @!P1 IMAD.MOV.U32 R12, RZ, RZ, 0x54442d18 ;  /* 0x54442d18ff0c9424 */ /* 0x000fe200078e00ff */
[----:B------:R-:W-:Y:S01]  /*10d0*/  DSETP.NEU.AND P3, PT, R20, RZ, PT ;  /* 0x000000ff1400722a */ /* 0x000fe20003f6d000 */
[----:B------:R-:W-:Y:S01]  /*10e0*/  @!P1 IMAD.MOV.U32 R13, RZ, RZ, 0x400921fb ;  /* 0x400921fbff0d9424 */ /* 0x000fe200078e00ff */
[----:B------:R-:W-:Y:S01]  /*10f0*/  DFMA R10, R6, -UR4, R10 ;  /* 0x80000004060a7c2b */ /* 0x000fe2000800000a */
[----:B------:R-:W-:Y:S01]  /*1100*/  UMOV UR4, 0x8dde082e ;  /* 0x8dde082e00047882 */ /* 0x000fe20000000000 */
[----:B------:R-:W-:Y:S01]  /*1110*/  UMOV UR5, 0x3f531278 ;  /* 0x3f53127800057882 */ /* 0x000fe20000000000 */
[----:B------:R-:W-:-:S05]  /*1120*/  @P1 PLOP3.LUT P0, PT, P2, PT, PT, 0x80, 0x8 ;  /* 0x000000000008181c */ /* 0x000fca000170f070 */
[----:B------:R-:W-:Y:S01]  /*1130*/  DFMA R10, R6, R10, -UR4 ;  /* 0x80000004060a7e2b */ /* 0x000fe2000800000a */
[----:B------:R-:W-:Y:S01]  /*1140*/  UMOV UR4, 0xc8249315 ;  /* 0xc824931500047882 */ /* 0x000fe20000000000 */
[----:B------:R-:W-:-:S06]  /*1150*/  UMOV UR5, 0x3f6f9690 ;  /* 0x3f6f969000057882 */ /* 0x000fcc0000000000 */
[----:B------:R-:W-:Y:S01]  /*1160*/  DFMA R10, R6, R10, UR4 ;  /* 0x00000004060a7e2b */ /* 0x000fe2000800000a */
[----:B------:R-:W-:Y:S01]  /*1170*/  UMOV UR4, 0xabc7cf0d ;  /* 0xabc7cf0d00047882 */ /* 0x000fe20000000000 */
[----:B------:R-:W-:-:S06]  /*1180*/  UMOV UR5, 0x3f82cf5a ;  /* 0x3f82cf5a00057882 */ /* 0x000fcc0000000000 */
        /* <DEDUP_REMOVED lines=43> */
[----:B------:R-:W1:Y:S01]  /*1440*/  LDCU UR4, c[0x0][0x3ac] ;  /* 0x00007580ff0477ac */ /* 0x000e620008000800 */
[----:B------:R-:W-:-:S06]  /*1450*/  UMOV UR5, 0x3fe00000 ;  /* 0x3fe0000000057882 */ /* 0x000fcc0000000000 */
[----:B------:R-:W-:-:S08]  /*1460*/  DMUL R10, R6, R10 ;  /* 0x0000000a060a7228 */ /* 0x000fd00000000000 */
[----:B------:R-:W-:Y:S01]  /*1470*/  DFMA R14, R10, R4, R4 ;  /* 0x000000040a0e722b */ /* 0x000fe20000000004 */
[----:B------:R-:W-:Y:S02]  /*1480*/  @P1 IMAD.MOV.U32 R10, RZ, RZ, 0x54442d18 ;  /* 0x54442d18ff0a1424 */ /* 0x000fe400078e00ff */
[----:B------:R-:W-:-:S05]  /*1490*/  @P1 IMAD.MOV.U32 R11, RZ, RZ, 0x3ff921fb ;  /* 0x3ff921fbff0b1424 */ /* 0x000fca00078e00ff */
[----:B------:R-:W-:-:S10]  /*14a0*/  @P1 DADD R4, -RZ, -R14 ;  /* 0x00000000ff041229 */ /* 0x000fd4000000090e */
[----:B------:R-:W-:Y:S02]  /*14b0*/  @P1 FSEL R6, R14, R4, !P0 ;  /* 0x000000040e061208 */ /* 0x000fe40004000000 */
[----:B------:R-:W-:Y:S01]  /*14c0*/  @P1 FSEL R7, R15, R5, !P0 ;  /* 0x000000050f071208 */ /* 0x000fe20004000000 */
[----:B------:R-:W-:Y:S01]  /*14d0*/  @!P1 DADD R4, -R14, R12 ;  /* 0x000000000e049229 */ /* 0x000fe2000000010c */
[----:B------:R-:W-:Y:S01]  /*14e0*/  @!P1 PLOP3.LUT P0, PT, P2, PT, PT, 0x80, 0x8 ;  /* 0x000000000008981c */ /* 0x000fe2000170f070 */
[----:B------:R-:W-:-:S03]  /*14f0*/  @P3 IMAD.MOV.U32 R13, RZ, RZ, 0x7f3321d2 ;  /* 0x7f3321d2ff0d3424 */ /* 0x000fc600078e00ff */
[----:B------:R-:W-:Y:S02]  /*1500*/  @P1 DADD R6, R6, R10 ;  /* 0x0000000006061229 */ /* 0x000fe4000000000a */
[----:B------:R-:W-:Y:S01]  /*1510*/  DADD R10, |R8|, |R24| ;  /* 0x00000000080a7229 */ /* 0x000fe20000000618 */
[----:B------:R-:W-:-:S03]  /*1520*/  @P3 FSEL R13, R13, 3.37028055040000000000e+12, !P0 ;  /* 0x54442d180d0d3808 */ /* 0x000fc60004000000 */
[----:B------:R-:W-:Y:S01]  /*1530*/  @!P1 FSEL R7, R5, R15, !P0 ;  /* 0x0000000f05079208 */ /* 0x000fe20004000000 */
[----:B------:R-:W-:Y:S01]  /*1540*/  @P3 IMAD.MOV.U32 R15, RZ, RZ, 0x4002d97c ;  /* 0x4002d97cff0f3424 */ /* 0x000fe200078e00ff */
[----:B------:R-:W-:Y:S01]  /*1550*/  @!P1 FSEL R6, R4, R14, !P0 ;  /* 0x0000000e04069208 */ /* 0x000fe20004000000 */
[----:B------:R-:W-:Y:S01]  /*1560*/  @P3 DSETP.NEU.AND P1, PT, |R8|, |R24|, PT ;  /* 0x400000180800322a */ /* 0x000fe20003f2d200 */
[----:B------:R-:W2:Y:S01]  /*1570*/  LDC.64 R4, c[0x0][0x390] ;  /* 0x0000e400ff047b82 */ /* 0x000ea20000000a00 */
[----:B------:R-:W-:Y:S02]  /*1580*/  @!P3 FSEL R9, RZ, 2.1426990032196044922, P0 ;  /* 0x400921fbff09b808 */ /* 0x000fe40000000000 */
[----:B------:R-:W-:Y:S02]  /*1590*/  @P3 FSEL R15, R15, 1.8213495016098022461, !P0 ;  /* 0x3fe921fb0f0f3808 */ /* 0x000fe40004000000 */
[----:B------:R-:W-:Y:S01]  /*15a0*/  @P3 FSEL R2, R13, R6, !P1 ;  /* 0x000000060d023208 */ /* 0x000fe20004800000 */
[----:B------:R-:W-:Y:S01]  /*15b0*/  IMAD.MOV.U32 R6, RZ, RZ, 0x35f80991 ;  /* 0x35f80991ff067424 */ /* 0x000fe200078e00ff */
[----:B------:R-:W-:-:S02]  /*15c0*/  @P3 FSEL R7, R15, R7, !P1 ;  /* 0x000000070f073208 */ /* 0x000fc40004800000 */
[----:B------:R-:W-:Y:S01]  /*15d0*/  @!P3 FSEL R8, RZ, 3.37028055040000000000e+12, P0 ;  /* 0x54442d18ff08b808 */ /* 0x000fe20000000000 */
[----:B------:R-:W-:Y:S01]  /*15e0*/  DSETP.NAN.AND P0, PT, R10, R10, PT ;  /* 0x0000000a0a00722a */ /* 0x000fe20003f08000 */
[----:B------:R-:W-:Y:S01]  /*15f0*/  @P3 MOV R8, R2 ;  /* 0x0000000200083202 */ /* 0x000fe20000000f00 */
[----:B------:R-:W-:Y:S02]  /*1600*/  @P3 IMAD.MOV.U32 R9, RZ, RZ, R7 ;  /* 0x000000ffff093224 */ /* 0x000fe400078e0007 */
[----:B------:R-:W-:Y:S02]  /*1610*/  IMAD.MOV.U32 R7, RZ, RZ, 0x3ff92492 ;  /* 0x3ff92492ff077424 */ /* 0x000fe400078e00ff */
[----:B------:R-:W-:Y:S02]  /*1620*/  FSEL R8, R10, R8, P0 ;  /* 0x000000080a087208 */ /* 0x000fe40000000000 */
[----:B------:R-:W-:-:S04]  /*1630*/  LOP3.LUT R25, R9, 0x80000000, R25, 0xb8, !PT ;  /* 0x8000000009197812 */ /* 0x000fc800078eb819 */
[----:B------:R-:W-:Y:S01]  /*1640*/  FSEL R9, R11, R25, P0 ;  /* 0x000000190b097208 */ /* 0x000fe20000000000 */
[----:B-1----:R-:W-:Y:S01]  /*1650*/  IMAD R11, R0, UR4, R3 ;  /* 0x00000004000b7c24 */ /* 0x002fe2000f8e0203 */
[----:B------:R-:W-:-:S03]  /*1660*/  UMOV UR4, 0x0 ;  /* 0x0000000000047882 */ /* 0x000fc60000000000 */
[----:B--2---:R-:W-:Y:S01]  /*1670*/  IMAD.WIDE R4, R11, 0x8, R4 ;  /* 0x000000080b047825 */ /* 0x004fe200078e0204 */
[----:B------:R-:W-:-:S07]  /*1680*/  DFMA R2, R8, UR4, R6 ;  /* 0x0000000408027c2b */ /* 0x000fce0008000006 */
[----:B------:R-:W-:Y:S01]  /*1690*/  STG.E.64 desc[UR12][R4.64], R2 ;  /* 0x0000000204007986 */ /* 0x000fe2000c101b0c */
[----:B------:R-:W-:Y:S05]  /*16a0*/  EXIT ;  /* 0x000000000000794d */ /* 0x000fea0003800000 */
        .weak           $__internal_0_$__cuda_sm20_div_rn_f64_full
        .type           $__internal_0_$__cuda_sm20_div_rn_f64_full,@function
        .size           $__internal_0_$__cuda_sm20_div_rn_f64_full,(.L_x_50 - $__internal_0_$__cuda_sm20_div_rn_f64_full)
$__internal_0_$__cuda_sm20_div_rn_f64_full:
[C---:B------:R-:W-:Y:S01]  /*16b0*/  FSETP.GEU.AND P0, PT, |R21|.reuse, 1.469367938527859385e-39, PT ;  /* 0x001000001500780b */ /* 0x040fe20003f0e200 */
[----:B------:R-:W-:Y:S01]  /*16c0*/  IMAD.MOV.U32 R16, RZ, RZ, 0x1 ;  /* 0x00000001ff107424 */ /* 0x000fe200078e00ff */
[----:B------:R-:W-:Y:S01]  /*16d0*/  LOP3.LUT R6, R21, 0x800fffff, RZ, 0xc0, !PT ;  /* 0x800fffff15067812 */ /* 0x000fe200078ec0ff */
[----:B------:R-:W-:Y:S01]  /*16e0*/  BSSY.RECONVERGENT B1, `(.L_x_28) ;  /* 0x0000054000017945 */ /* 0x000fe20003800200 */
[C---:B------:R-:W-:Y:S02]  /*16f0*/  FSETP.GEU.AND P3, PT, |R11|.reuse, 1.469367938527859385e-39, PT ;  /* 0x001000000b00780b */ /* 0x040fe40003f6e200 */
[----:B------:R-:W-:Y:S01]  /*1700*/  LOP3.LUT R7, R6, 0x3ff00000, RZ, 0xfc, !PT ;  /* 0x3ff0000006077812 */ /* 0x000fe200078efcff */
[----:B------:R-:W-:Y:S01]  /*1710*/  IMAD.MOV.U32 R6, RZ, RZ, R20 ;  /* 0x000000ffff067224 */ /* 0x000fe200078e0014 */
[----:B------:R-:W-:Y:S02]  /*1720*/  LOP3.LUT R4, R11, 0x7ff00000, RZ, 0xc0, !PT ;  /* 0x7ff000000b047812 */ /* 0x000fe400078ec0ff */
[----:B------:R-:W-:-:S03]  /*1730*/  LOP3.LUT R23, R21, 0x7ff00000, RZ, 0xc0, !PT ;  /* 0x7ff0000015177812 */ /* 0x000fc600078ec0ff */
[----:B------:R-:W-:Y:S01]  /*1740*/  @!P0 DMUL R6, R20, 8.98846567431157953865e+307 ;  /* 0x7fe0000014068828 */ /* 0x000fe20000000000 */
[----:B------:R-:W-:-:S03]  /*1750*/  ISETP.GE.U32.AND P2, PT, R4, R23, PT ;  /* 0x000000170400720c */ /* 0x000fc60003f46070 */
[----:B------:R-:W-:Y:S02]  /*1760*/  @!P3 LOP3.LUT R5, R21, 0x7ff00000, RZ, 0xc0, !PT ;  /* 0x7ff000001505b812 */ /* 0x000fe400078ec0ff */
[----:B------:R-:W0:Y:S02]  /*1770*/  MUFU.RCP64H R17, R7 ;  /* 0x0000000700117308 */ /* 0x000e240000001800 */
[----:B------:R-:W-:Y:S01]  /*1780*/  @!P3 ISETP.GE.U32.AND P4, PT, R4, R5, PT ;  /* 0x000000050400b20c */ /* 0x000fe20003f86070 */
[----:B------:R-:W-:Y:S01]  /*1790*/  IMAD.MOV.U32 R5, RZ, RZ, 0x1ca00000 ;  /* 0x1ca00000ff057424 */ /* 0x000fe200078e00ff */
[----:B------:R-:W-:-:S04]  /*17a0*/  @!P0 LOP3.LUT R23, R7, 0x7ff00000, RZ, 0xc0, !PT ;  /* 0x7ff0000007178812 */ /* 0x000fc800078ec0ff */
[----:B------:R-:W-:-:S04]  /*17b0*/  @!P3 SEL R15, R5, 0x63400000, !P4 ;  /* 0x63400000050fb807 */ /* 0x000fc80006000000 */
[----:B------:R-:W-:-:S04]  /*17c0*/  @!P3 LOP3.LUT R18, R15, 0x80000000, R11, 0xf8, !PT ;  /* 0x800000000f12b812 */ /* 0x000fc800078ef80b */
[----:B------:R-:W-:Y:S01]  /*17d0*/  @!P3 LOP3.LUT R19, R18, 0x100000, RZ, 0xfc, !PT ;  /* 0x001000001213b812 */ /* 0x000fe200078efcff */
[----:B0-----:R-:W-:Y:S01]  /*17e0*/  DFMA R12, R16, -R6, 1 ;  /* 0x3ff00000100c742b */ /* 0x001fe20000000806 */
[----:B------:R-:W-:-:S07]  /*17f0*/  @!P3 IMAD.MOV.U32 R18, RZ, RZ, RZ ;  /* 0x000000ffff12b224 */ /* 0x000fce00078e00ff */
[----:B------:R-:W-:-:S08]  /*1800*/  DFMA R12, R12, R12, R12 ;  /* 0x0000000c0c0c722b */ /* 0x000fd0000000000c */
[----:B------:R-:W-:Y:S01]  /*1810*/  DFMA R16, R16, R12, R16 ;  /* 0x0000000c1010722b */ /* 0x000fe20000000010 */
[----:B------:R-:W-:Y:S01]  /*1820*/  SEL R13, R5, 0x63400000, !P2 ;  /* 0x63400000050d7807 */ /* 0x000fe20005000000 */
[----:B------:R-:W-:-:S03]  /*1830*/  IMAD.MOV.U32 R12, RZ, RZ, R10 ;  /* 0x000000ffff0c7224 */ /* 0x000fc600078e000a */
[----:B------:R-:W-:-:S03]  /*1840*/  LOP3.LUT R13, R13, 0x800fffff, R11, 0xf8, !PT ;  /* 0x800fffff0d0d7812 */ /* 0x000fc600078ef80b */
[----:B------:R-:W-:-:S03]  /*1850*/  DFMA R14, R16, -R6, 1 ;  /* 0x3ff00000100e742b */ /* 0x000fc60000000806 */
[----:B------:R-:W-:-:S05]  /*1860*/  @!P3 DFMA R12, R12, 2, -R18 ;  /* 0x400000000c0cb82b */ /* 0x000fca0000000812 */
[----:B------:R-:W-:-:S08]  /*1870*/  DFMA R14, R16, R14, R16 ;  /* 0x0000000e100e722b */ /* 0x000fd00000000010 */
[----:B------:R-:W-:-:S08]  /*1880*/  DMUL R16, R14, R12 ;  /* 0x0000000c0e107228 */ /* 0x000fd00000000000 */
[----:B------:R-:W-:-:S08]  /*1890*/  DFMA R18, R16, -R6, R12 ;  /* 0x800000061012722b */ /* 0x000fd0000000000c */
[----:B------:R-:W-:Y:S01]  /*18a0*/  DFMA R18, R14, R18, R16 ;  /* 0x000000120e12722b */ /* 0x000fe20000000010 */
[----:B------:R-:W-:Y:S01]  /*18b0*/  IMAD.MOV.U32 R14, RZ, RZ, R4 ;  /* 0x000000ffff0e7224 */ /* 0x000fe200078e0004 */
[----:B------:R-:W-:Y:S01]  /*18c0*/  @!P3 LOP3.LUT R14, R13, 0x7ff00000, RZ, 0xc0, !PT ;  /* 0x7ff000000d0eb812 */ /* 0x000fe200078ec0ff */
[----:B------:R-:W-:-:S03]  /*18d0*/  VIADD R16, R23, 0xffffffff ;  /* 0xffffffff17107836 */ /* 0x000fc60000000000 */
[----:B------:R-:W-:-:S04]  /*18e0*/  IADD3 R15, PT, PT, R14, -0x1, RZ ;  /* 0xffffffff0e0f7810 */ /* 0x000fc80007ffe0ff */
[----:B------:R-:W-:-:S04]  /*18f0*/  ISETP.GT.U32.AND P0, PT, R15, 0x7feffffe, PT ;  /* 0x7feffffe0f00780c */ /* 0x000fc80003f04070 */
[----:B------:R-:W-:-:S13]  /*1900*/  ISETP.GT.U32.OR P0, PT, R16, 0x7feffffe, P0 ;  /* 0x7feffffe1000780c */ /* 0x000fda0000704470 */
[----:B------:R-:W-:Y:S05]  /*1910*/  @P0 BRA `(.L_x_29) ;  /* 0x00000000006c0947 */ /* 0x000fea0003800000 */
[----:B------:R-:W-:Y:S01]  /*1920*/  LOP3.LUT R11, R21, 0x7ff00000, RZ, 0xc0, !PT ;  /* 0x7ff00000150b7812 */ /* 0x000fe200078ec0ff */
[----:B------:R-:W-:-:S03]  /*1930*/  IMAD.MOV.U32 R14, RZ, RZ, RZ ;  /* 0x000000ffff0e7224 */ /* 0x000fc600078e00ff */
[CC--:B------:R-:W-:Y:S02]  /*1940*/  VIADDMNMX R10, R4.reuse, -R11.reuse, 0xb9600000, !PT ;  /* 0xb9600000040a7446 */ /* 0x0c0fe4000780090b */
[----:B------:R-:W-:Y:S02]  /*1950*/  ISETP.GE.U32.AND P0, PT, R4, R11, PT ;  /* 0x0000000b0400720c */ /* 0x000fe40003f06070 */
[----:B------:R-:W-:Y:S02]  /*1960*/  VIMNMX R10, PT, PT, R10, 0x46a00000, PT ;  /* 0x46a000000a0a7848 */ /* 0x000fe40003fe0100 */
[----:B------:R-:W-:-:S05]  /*1970*/  SEL R5, R5, 0x63400000, !P0 ;  /* 0x6340000005057807 */ /* 0x000fca0004000000 */
[----:B------:R-:W-:-:S04]  /*1980*/  IMAD.IADD R10, R10, 0x1, -R5 ;  /* 0x000000010a0a7824 */ /* 0x000fc800078e0a05 */
[----:B------:R-:W-:-:S06]  /*1990*/  VIADD R15, R10, 0x7fe00000 ;  /* 0x7fe000000a0f7836 */ /* 0x000fcc0000000000 */
[----:B------:R-:W-:-:S10]  /*19a0*/  DMUL R4, R18, R14 ;  /* 0x0000000e12047228 */ /* 0x000fd40000000000 */
[----:B------:R-:W-:-:S13]  /*19b0*/  FSETP.GTU.AND P0, PT, |R5|, 1.469367938527859385e-39, PT ;  /* 0x001000000500780b */ /* 0x000fda0003f0c200 */
[----:B------:R-:W-:Y:S05]  /*19c0*/  @P0 BRA `(.L_x_30) ;  /* 0x0000000000940947 */ /* 0x000fea0003800000 */
[----:B------:R-:W-:Y:S01]  /*19d0*/  DFMA R6, R18, -R6, R12 ;  /* 0x800000061206722b */ /* 0x000fe2000000000c */
[----:B------:R-:W-:-:S09]  /*19e0*/  IMAD.MOV.U32 R14, RZ, RZ, RZ ;  /* 0x000000ffff0e7224 */ /* 0x000fd200078e00ff */
[C---:B------:R-:W-:Y:S02]  /*19f0*/  FSETP.NEU.AND P0, PT, R7.reuse, RZ, PT ;  /* 0x000000ff0700720b */ /* 0x040fe40003f0d000 */
[----:B------:R-:W-:-:S04]  /*1a00*/  LOP3.LUT R11, R7, 0x80000000, R21, 0x48, !PT ;  /* 0x80000000070b7812 */ /* 0x000fc800078e4815 */
[----:B------:R-:W-:-:S07]  /*1a10*/  LOP3.LUT R15, R11, R15, RZ, 0xfc, !PT ;  /* 0x0000000f0b0f7212 */ /* 0x000fce00078efcff */
[----:B------:R-:W-:Y:S05]  /*1a20*/  @!P0 BRA `(.L_x_30) ;  /* 0x00000000007c8947 */ /* 0x000fea0003800000 */
[----:B------:R-:W-:Y:S01]  /*1a30*/  IMAD.MOV R7, RZ, RZ, -R10 ;  /* 0x000000ffff077224 */ /* 0x000fe200078e0a0a */
[----:B------:R-:W-:Y:S01]  /*1a40*/  DMUL.RP R14, R18, R14 ;  /* 0x0000000e120e7228 */ /* 0x000fe20000008000 */
[----:B------:R-:W-:-:S06]  /*1a50*/  IMAD.MOV.U32 R6, RZ, RZ, RZ ;  /* 0x000000ffff067224 */ /* 0x000fcc00078e00ff */
[----:B------:R-:W-:-:S03]  /*1a60*/  DFMA R6, R4, -R6, R18 ;  /* 0x800000060406722b */ /* 0x000fc60000000012 */
[----:B------:R-:W-:-:S03]  /*1a70*/  LOP3.LUT R11, R15, R11, RZ, 0x3c, !PT ;  /* 0x0000000b0f0b7212 */ /* 0x000fc600078e3cff */
[----:B------:R-:W-:-:S04]  /*1a80*/  IADD3 R6, PT, PT, -R10, -0x43300000, RZ ;  /* 0xbcd000000a067810 */ /* 0x000fc80007ffe1ff */
[----:B------:R-:W-:-:S04]  /*1a90*/  FSETP.NEU.AND P0, PT, |R7|, R6, PT ;  /* 0x000000060700720b */ /* 0x000fc80003f0d200 */
[----:B------:R-:W-:Y:S02]  /*1aa0*/  FSEL R4, R14, R4, !P0 ;  /* 0x000000040e047208 */ /* 0x000fe40004000000 */
[----:B------:R-:W-:Y:S01]  /*1ab0*/  FSEL R5, R11, R5, !P0 ;  /* 0x000000050b057208 */ /* 0x000fe20004000000 */
[----:B------:R-:W-:Y:S06]  /*1ac0*/  BRA `(.L_x_30) ;  /* 0x0000000000547947 */ /* 0x000fec0003800000 */
.L_x_29:
[----:B------:R-:W-:-:S14]  /*1ad0*/  DSETP.NAN.AND P0, PT, R10, R10, PT ;  /* 0x0000000a0a00722a */ /* 0x000fdc0003f08000 */
[----:B------:R-:W-:Y:S05]  /*1ae0*/  @P0 BRA `(.L_x_31) ;  /* 0x0000000000440947 */ /* 0x000fea0003800000 */
[----:B------:R-:W-:-:S14]  /*1af0*/  DSETP.NAN.AND P0, PT, R20, R20, PT ;  /* 0x000000141400722a */ /* 0x000fdc0003f08000 */
[----:B------:R-:W-:Y:S05]  /*1b00*/  @P0 BRA `(.L_x_32) ;  /* 0x0000000000300947 */ /* 0x000fea0003800000 */
[----:B------:R-:W-:Y:S01]  /*1b10*/  ISETP.NE.AND P0, PT, R14, R23, PT ;  /* 0x000000170e00720c */ /* 0x000fe20003f05270 */
[----:B------:R-:W-:Y:S02]  /*1b20*/  IMAD.MOV.U32 R4, RZ, RZ, 0x0 ;  /* 0x00000000ff047424 */ /* 0x000fe400078e00ff */
[----:B------:R-:W-:-:S10]  /*1b30*/  IMAD.MOV.U32 R5, RZ, RZ, -0x80000 ;  /* 0xfff80000ff057424 */ /* 0x000fd400078e00ff */
[----:B------:R-:W-:Y:S05]  /*1b40*/  @!P0 BRA `(.L_x_30) ;  /* 0x0000000000348947 */ /* 0x000fea0003800000 */
[----:B------:R-:W-:Y:S02]  /*1b50*/  ISETP.NE.AND P0, PT, R14, 0x7ff00000, PT ;  /* 0x7ff000000e00780c */ /* 0x000fe40003f05270 */
[----:B------:R-:W-:Y:S02]  /*1b60*/  LOP3.LUT R5, R11, 0x80000000, R21, 0x48, !PT ;  /* 0x800000000b057812 */ /* 0x000fe400078e4815 */
[----:B------:R-:W-:-:S13]  /*1b70*/  ISETP.EQ.OR P0, PT, R23, RZ, !P0 ;  /* 0x000000ff1700720c */ /* 0x000fda0004702670 */
[----:B------:R-:W-:Y:S02]  /*1b80*/  @P0 LOP3.LUT R6, R5, 0x7ff00000, RZ, 0xfc, !PT ;  /* 0x7ff0000005060812 */ /* 0x000fe400078efcff */
[----:B------:R-:W-:Y:S01]  /*1b90*/  @!P0 MOV R4, RZ ;  /* 0x000000ff00048202 */ /* 0x000fe20000000f00 */
[----:B------:R-:W-:Y:S02]  /*1ba0*/  @P0 IMAD.MOV.U32 R4, RZ, RZ, RZ ;  /* 0x000000ffff040224 */ /* 0x000fe400078e00ff */
[----:B------:R-:W-:Y:S01]  /*1bb0*/  @P0 IMAD.MOV.U32 R5, RZ, RZ, R6 ;  /* 0x000000ffff050224 */ /* 0x000fe200078e0006 */
[----:B------:R-:W-:Y:S06]  /*1bc0*/  BRA `(.L_x_30) ;  /* 0x0000000000147947 */ /* 0x000fec0003800000 */
.L_x_32:
[----:B------:R-:W-:Y:S01]  /*1bd0*/  LOP3.LUT R5, R21, 0x80000, RZ, 0xfc, !PT ;  /* 0x0008000015057812 */ /* 0x000fe200078efcff */
[----:B------:R-:W-:Y:S01]  /*1be0*/  IMAD.MOV.U32 R4, RZ, RZ, R20 ;  /* 0x000000ffff047224 */ /* 0x000fe200078e0014 */
[----:B------:R-:W-:Y:S06]  /*1bf0*/  BRA `(.L_x_30) ;  /* 0x0000000000087947 */ /* 0x000fec0003800000 */
.L_x_31:
[----:B------:R-:W-:Y:S01]  /*1c00*/  LOP3.LUT R5, R11, 0x80000, RZ, 0xfc, !PT ;  /* 0x000800000b057812 */ /* 0x000fe200078efcff */
[----:B------:R-:W-:-:S07]  /*1c10*/  IMAD.MOV.U32 R4, RZ, RZ, R10 ;  /* 0x000000ffff047224 */ /* 0x000fce00078e000a */
.L_x_30:
[----:B------:R-:W-:Y:S05]  /*1c20*/  BSYNC.RECONVERGENT B1 ;  /* 0x0000000000017941 */ /* 0x000fea0003800200 */
.L_x_28:
[----:B------:R-:W-:Y:S02]  /*1c30*/  IMAD.MOV.U32 R6, RZ, RZ, R4 ;  /* 0x000000ffff067224 */ /* 0x000fe400078e0004 */
[----:B------:R-:W-:Y:S02]  /*1c40*/  IMAD.MOV.U32 R7, RZ, RZ, R5 ;  /* 0x000000ffff077224 */ /* 0x000fe400078e0005 */
[----:B------:R-:W-:Y:S02]  /*1c50*/  IMAD.MOV.U32 R4, RZ, RZ, R2 ;  /* 0x000000ffff047224 */ /* 0x000fe400078e0002 */
[----:B------:R-:W-:-:S04]  /*1c60*/  IMAD.MOV.U32 R5, RZ, RZ, 0x0 ;  /* 0x00000000ff057424 */ /* 0x000fc800078e00ff */
[----:B------:R-:W-:Y:S05]  /*1c70*/  RET.REL.NODEC R4 `(_Z19ndconvolutionorientPdS_S_S_iiiii) ;  /* 0xffffffe004e07950 */ /* 0x000fea0003c3ffff */
.L_x_33:
        /* <DEDUP_REMOVED lines=16> */
.L_x_50:


//--------------------- .text._Z19ndconvolutionsincosPdS_S_S_S_S_iiiii --------------------------
	.section	.text._Z19ndconvolutionsincosPdS_S_S_S_S_iiiii,"ax",@progbits
	.align	128
        .global         _Z19ndconvolutionsincosPdS_S_S_S_S_iiiii
        .type           _Z19ndconvolutionsincosPdS_S_S_S_S_iiiii,@function
        .size           _Z19ndconvolutionsincosPdS_S_S_S_S_iiiii,(.L_x_52 - _Z19ndconvolutionsincosPdS_S_S_S_S_iiiii)
        .other          _Z19ndconvolutionsincosPdS_S_S_S_S_iiiii,@"STO_CUDA_ENTRY STV_DEFAULT"
_Z19ndconvolutionsincosPdS_S_S_S_S_iiiii:
.text._Z19ndconvolutionsincosPdS_S_S_S_S_iiiii:
        /* <DEDUP_REMOVED lines=15> */
[----:B------:R-:W-:Y:S01]  /*00f0*/  CS2R R4, SRZ ;  /* 0x0000000000047805 */ /* 0x000fe2000001ff00 */
[----:B------:R-:W-:Y:S01]  /*0100*/  IMAD.MOV.U32 R24, RZ, RZ, RZ ;  /* 0x000000ffff187224 */ /* 0x000fe200078e00ff */
[----:B------:R-:W1:Y:S01]  /*0110*/  LDCU.64 UR10, c[0x0][0x358] ;  /* 0x00006b00ff0a77ac */ /* 0x000e620008000a00 */
[----:B0-----:R-:W-:-:S04]  /*0120*/  ULEA.HI UR4, UR4, UR4, URZ, 0x1 ;  /* 0x0000000404047291 */ /* 0x001fc8000f8f08ff */
[----:B------:R-:W-:-:S04]  /*0130*/  USHF.R.S32.HI UR4, URZ, 0x1, UR4 ;  /* 0x00000001ff047899 */ /* 0x000fc80008011404 */
[----:B------:R-:W-:-:S04]  /*0140*/  UIADD3 UR6, UPT, UPT, -UR4, URZ, URZ ;  /* 0x000000ff04067290 */ /* 0x000fc8000fffe1ff */
[----:B------:R-:W-:-:S09]  /*0150*/  UISETP.GE.AND UP0, UPT, UR4, UR6, UPT ;  /* 0x000000060400728c */ /* 0x000fd2000bf06270 */
[----:B-1----:R-:W-:Y:S05]  /*0160*/  BRA.U !UP0, `(.L_x_34) ;  /* 0x0000000908707547 */ /* 0x002fea000b800000 */
[----:B------:R-:W-:Y:S01]  /*0170*/  UIADD3 UR8, UPT, UPT, UR4, 0x1, UR4 ;  /* 0x0000000104087890 */ /* 0x000fe2000fffe004 */
[----:B------:R-:W-:Y:S01]  /*0180*/  IMAD.MOV.U32 R24, RZ, RZ, RZ ;  /* 0x000000ffff187224 */ /* 0x000fe200078e00ff */
[----:B------:R-:W-:Y:S02]  /*0190*/  CS2R R4, SRZ ;  /* 0x0000000000047805 */ /* 0x000fe4000001ff00 */
[----:B------:R-:W-:Y:S01]  /*01a0*/  MOV R6, UR6 ;  /* 0x0000000600067c02 */ /* 0x000fe20008000f00 */
[----:B------:R-:W-:-:S04]  /*01b0*/  ULOP3.LUT UR5, UR8, 0xfffffffc, URZ, 0xc0, !UPT ;  /* 0xfffffffc08057892 */ /* 0x000fc8000f8ec0ff */
[----:B------:R-:W-:-:S12]  /*01c0*/  UIADD3 UR7, UPT, UPT, -UR5, URZ, URZ ;  /* 0x000000ff05077290 */ /* 0x000fd8000fffe1ff */
.L_x_39:
[----:B0---4-:R-:W0:Y:S01]  /*01d0*/  LDC.64 R10, c[0x0][0x3b0] ;  /* 0x0000ec00ff0a7b82 */ /* 0x011e220000000a00 */
[----:B------:R-:W-:Y:S02]  /*01e0*/  UIADD3 UR6, UPT, UPT, UR4, UR4, URZ ;  /* 0x0000000404067290 */ /* 0x000fe4000fffe0ff */
[C---:B-1----:R-:W-:Y:S01]  /*01f0*/  IADD3 R8, PT, PT, R6.reuse, UR4, R2 ;  /* 0x0000000406087c10 */ /* 0x042fe2000fffe002 */
[----:B------:R-:W-:Y:S01]  /*0200*/  VIADD R0, R3, UR4 ;  /* 0x0000000403007c36 */ /* 0x000fe20008000000 */
[----:B------:R-:W-:Y:S01]  /*0210*/  ULOP3.LUT UR9, UR8, 0x3, URZ, 0xc0, !UPT ;  /* 0x0000000308097892 */ /* 0x000fe2000f8ec0ff */
[C---:B------:R-:W-:Y:S01]  /*0220*/  VIADD R9, R6.reuse, UR4 ;  /* 0x0000000406097c36 */ /* 0x040fe20008000000 */
[----:B------:R-:W-:Y:S01]  /*0230*/  UISETP.GE.U32.AND UP1, UPT, UR6, 0x3, UPT ;  /* 0x000000030600788c */ /* 0x000fe2000bf26070 */
[----:B------:R-:W-:Y:S01]  /*0240*/  ISETP.NE.AND P0, PT, R6, UR4, PT ;  /* 0x0000000406007c0c */ /* 0x000fe2000bf05270 */
[----:B------:R-:W-:Y:S02]  /*0250*/  UIADD3 UR5, UPT, UPT, -UR4, URZ, URZ ;  /* 0x000000ff04057290 */ /* 0x000fe4000fffe1ff */
[----:B------:R-:W-:Y:S01]  /*0260*/  UISETP.NE.AND UP0, UPT, UR9, URZ, UPT ;  /* 0x000000ff0900728c */ /* 0x000fe2000bf05270 */
[----:B0-----:R-:W-:-:S02]  /*0270*/  IMAD R7, R8, R11, R0 ;  /* 0x0000000b08077224 */ /* 0x001fc400078e0200 */
[----:B------:R-:W-:Y:S02]  /*0280*/  IMAD R22, R9, R10, UR4 ;  /* 0x0000000409167e24 */ /* 0x000fe4000f8e020a */
[----:B--23--:R-:W-:Y:S06]  /*0290*/  BRA.U !UP1, `(.L_x_35) ;  /* 0x0000000509187547 */ /* 0x00cfec000b800000 */
[----:B------:R-:W-:Y:S01]  /*02a0*/  UIADD3 UR6, UPT, UPT, -UR4, UR4, URZ ;  /* 0x0000000404067290 */ /* 0x000fe2000fffe1ff */
[----:B------:R-:W-:-:S05]  /*02b0*/  IMAD R23, R8, R11, R3 ;  /* 0x0000000b08177224 */ /* 0x000fca00078e0203 */
[----:B------:R-:W-:Y:S01]  /*02c0*/  IMAD R0, R9, R10, UR6 ;  /* 0x0000000609007e24 */ /* 0x000fe2000f8e020a */
[----:B------:R-:W-:-:S06]  /*02d0*/  UMOV UR6, UR7 ;  /* 0x0000000700067c82 */ /* 0x000fcc0008000000 */
.L_x_36:
[----:B01----:R-:W0:Y:S08]  /*02e0*/  LDC.64 R12, c[0x0][0x380] ;  /* 0x0000e000ff0c7b82 */ /* 0x003e300000000a00 */
[----:B------:R-:W1:Y:S08]  /*02f0*/  LDC.64 R10, c[0x0][0x3a8] ;  /* 0x0000ea00ff0a7b82 */ /* 0x000e700000000a00 */
[----:B------:R-:W2:Y:S01]  /*0300*/  LDC.64 R8, c[0x0][0x388] ;  /* 0x0000e200ff087b82 */ /* 0x000ea20000000a00 */
[----:B0-----:R-:W-:-:S07]  /*0310*/  IMAD.WIDE R12, R23, 0x8, R12 ;  /* 0x00000008170c7825 */ /* 0x001fce00078e020c */
[----:B------:R-:W0:Y:S01]  /*0320*/  LDC.64 R14, c[0x0][0x390] ;  /* 0x0000e400ff0e7b82 */ /* 0x000e220000000a00 */
[----:B---3--:R-:W3:Y:S01]  /*0330*/  LDG.E.64 R16, desc[UR10][R12.64] ;  /* 0x0000000a0c107981 */ /* 0x008ee2000c1e1b00 */
[----:B-1----:R-:W-:-:S05]  /*0340*/  IMAD.WIDE R10, R0, 0x8, R10 ;  /* 0x00000008000a7825 */ /* 0x002fca00078e020a */
[----:B------:R-:W3:Y:S01]  /*0350*/  LDG.E.64 R20, desc[UR10][R10.64] ;  /* 0x0000000a0a147981 */ /* 0x000ee2000c1e1b00 */
[C---:B--2---:R-:W-:Y:S01]  /*0360*/  IMAD.WIDE R8, R23.reuse, 0x8, R8 ;  /* 0x0000000817087825 */ /* 0x044fe200078e0208 */
[----:B------:R-:W3:Y:S02]  /*0370*/  I2F.F64 R26, R4 ;  /* 0x00000004001a7312 */ /* 0x000ee40000201c00 */
[----:B------:R-:W2:Y:S04]  /*0380*/  LDG.E.64 R28, desc[UR10][R10.64+0x8] ;  /* 0x0000080a0a1c7981 */ /* 0x000ea8000c1e1b00 */
[----:B------:R-:W4:Y:S01]  /*0390*/  LDG.E.64 R18, desc[UR10][R8.64] ;  /* 0x0000000a08127981 */ /* 0x000f22000c1e1b00 */
[----:B0-----:R-:W-:Y:S01]  /*03a0*/  IMAD.WIDE R14, R23, 0x8, R14 ;  /* 0x00000008170e7825 */ /* 0x001fe200078e020e */
[----:B------:R-:W4:Y:S01]  /*03b0*/  I2F.F64 R4, R5 ;  /* 0x0000000500047312 */ /* 0x000f220000201c00 */
[----:B---3--:R-:W-:-:S03]  /*03c0*/  DFMA R16, R16, R20, R26 ;  /* 0x000000141010722b */ /* 0x008fc6000000001a */
[----:B------:R-:W3:Y:S01]  /*03d0*/  LDG.E.64 R26, desc[UR10][R14.64] ;  /* 0x0000000a0e1a7981 */ /* 0x000ee2000c1e1b00 */
[----:B----4-:R-:W-:-:S03]  /*03e0*/  DFMA R18, R20, R18, R4 ;  /* 0x000000121412722b */ /* 0x010fc60000000004 */
[----:B------:R-:W3:Y:S08]  /*03f0*/  I2F.F64 R4, R24 ;  /* 0x0000001800047312 */ /* 0x000ef00000201c00 */
[----:B------:R-:W0:Y:S01]  /*0400*/  F2I.F64.TRUNC R16, R16 ;  /* 0x0000001000107311 */ /* 0x000e22000030d100 */
[----:B---3--:R-:W-:Y:S01]  /*0410*/  DFMA R4, R20, R26, R4 ;  /* 0x0000001a1404722b */ /* 0x008fe20000000004 */
[----:B------:R-:W2:Y:S04]  /*0420*/  LDG.E.64 R20, desc[UR10][R12.64+0x8] ;  /* 0x0000080a0c147981 */ /* 0x000ea8000c1e1b00 */
[----:B------:R-:W3:Y:S02]  /*0430*/  LDG.E.64 R26, desc[UR10][R8.64+0x8] ;  /* 0x0000080a081a7981 */ /* 0x000ee4000c1e1b00 */
[----:B------:R-:W1:Y:S08]  /*0440*/  F2I.F64.TRUNC R25, R18 ;  /* 0x0000001200197311 */ /* 0x000e70000030d100 */
[----:B0-----:R-:W2:Y:S08]  /*0450*/  I2F.F64 R18, R16 ;  /* 0x0000001000127312 */ /* 0x001eb00000201c00 */
[----:B-1----:R-:W3:Y:S08]  /*0460*/  I2F.F64 R16, R25 ;  /* 0x0000001900107312 */ /* 0x002ef00000201c00 */
[----:B------:R0:W1:Y:S02]  /*0470*/  F2I.F64.TRUNC R24, R4 ;  /* 0x0000000400187311 */ /* 0x000064000030d100 */
[----:B0-----:R-:W4:Y:S01]  /*0480*/  LDG.E.64 R4, desc[UR10][R10.64+0x10] ;  /* 0x0000100a0a047981 */ /* 0x001f22000c1e1b00 */
[----:B--2---:R-:W-:-:S02]  /*0490*/  DFMA R18, R20, R28, R18 ;  /* 0x0000001c1412722b */ /* 0x004fc40000000012 */
[C---:B---3--:R-:W-:Y:S01]  /*04a0*/  DFMA R26, R28.reuse, R26, R16 ;  /* 0x0000001a1c1a722b */ /* 0x048fe20000000010 */
[----:B------:R-:W2:Y:S04]  /*04b0*/  LDG.E.64 R20, desc[UR10][R14.64+0x8] ;  /* 0x0000080a0e147981 */ /* 0x000ea8000c1e1b00 */
[----:B------:R-:W4:Y:S01]  /*04c0*/  LDG.E.64 R16, desc[UR10][R12.64+0x10] ;  /* 0x0000100a0c107981 */ /* 0x000f22000c1e1b00 */
[----:B-1----:R-:W2:Y:S03]  /*04d0*/  I2F.F64 R24, R24 ;  /* 0x0000001800187312 */ /* 0x002ea60000201c00 */
[----:B------:R-:W3:Y:S04]  /*04e0*/  LDG.E.64 R10, desc[UR10][R10.64+0x18] ;  /* 0x0000180a0a0a7981 */ /* 0x000ee8000c1e1b00 */
[----:B------:R-:W3:Y:S01]  /*04f0*/  LDG.E.64 R12, desc[UR10][R12.64+0x18] ;  /* 0x0000180a0c0c7981 */ /* 0x000ee2000c1e1b00 */
[----:B--2---:R-:W-:Y:S01]  /*0500*/  DFMA R24, R28, R20, R24 ;  /* 0x000000141c18722b */ /* 0x004fe20000000018 */
[----:B------:R-:W0:Y:S02]  /*0510*/  F2I.F64.TRUNC R28, R18 ;  /* 0x00000012001c7311 */ /* 0x000e24000030d100 */
[----:B------:R-:W2:Y:S04]  /*0520*/  LDG.E.64 R20, desc[UR10][R14.64+0x10] ;  /* 0x0000100a0e147981 */ /* 0x000ea8000c1e1b00 */
[----:B------:R-:W5:Y:S02]  /*0530*/  LDG.E.64 R14, desc[UR10][R14.64+0x18] ;  /* 0x0000180a0e0e7981 */ /* 0x000f64000c1e1b00 */
[----:B0-----:R-:W4:Y:S02]  /*0540*/  I2F.F64 R18, R28 ;  /* 0x0000001c00127312 */ /* 0x001f240000201c00 */
[----:B----4-:R-:W-:Y:S01]  /*0550*/  DFMA R16, R16, R4, R18 ;  /* 0x000000041010722b */ /* 0x010fe20000000012 */
[----:B------:R-:W4:Y:S04]  /*0560*/  LDG.E.64 R18, desc[UR10][R8.64+0x10] ;  /* 0x0000100a08127981 */ /* 0x000f28000c1e1b00 */
[----:B------:R-:W5:Y:S01]  /*0570*/  LDG.E.64 R8, desc[UR10][R8.64+0x18] ;  /* 0x0000180a08087981 */ /* 0x000f62000c1e1b00 */
[----:B------:R-:W0:Y:S08]  /*0580*/  F2I.F64.TRUNC R26, R26 ;  /* 0x0000001a001a7311 */ /* 0x000e30000030d100 */
[----:B------:R-:W1:Y:S08]  /*0590*/  F2I.F64.TRUNC R24, R24 ;  /* 0x0000001800187311 */ /* 0x000e70000030d100 */
[----:B0-----:R-:W-:Y:S08]  /*05a0*/  I2F.F64 R26, R26 ;  /* 0x0000001a001a7312 */ /* 0x001ff00000201c00 */
[----:B------:R-:W-:Y:S08]  /*05b0*/  F2I.F64.TRUNC R25, R16 ;  /* 0x0000001000197311 */ /* 0x000ff0000030d100 */
[----:B-1----:R-:W2:Y:S01]  /*05c0*/  I2F.F64 R16, R24 ;  /* 0x0000001800107312 */ /* 0x002ea20000201c00 */
[----:B------:R-:W-:-:S04]  /*05d0*/  UIADD3 UR6, UPT, UPT, UR6, 0x4, URZ ;  /* 0x0000000406067890 */ /* 0x000fc8000fffe0ff */
[----:B------:R-:W-:Y:S01]  /*05e0*/  UISETP.NE.AND UP1, UPT, UR6, URZ, UPT ;  /* 0x000000ff0600728c */ /* 0x000fe2000bf25270 */
[----:B------:R-:W-:Y:S01]  /*05f0*/  IADD3 R0, PT, PT, R0, 0x4, RZ ;  /* 0x0000000400007810 */ /* 0x000fe20007ffe0ff */
[----:B------:R-:W-:Y:S01]  /*0600*/  VIADD R23, R23, 0x4 ;  /* 0x0000000417177836 */ /* 0x000fe20000000000 */
[----:B------:R-:W-:Y:S01]  /*0610*/  UIADD3 UR5, UPT, UPT, UR5, 0x4, URZ ;  /* 0x0000000405057890 */ /* 0x000fe2000fffe0ff */
[----:B--2---:R-:W-:-:S06]  /*0620*/  DFMA R16, R4, R20, R16 ;  /* 0x000000140410722b */ /* 0x004fcc0000000010 */
[----:B------:R-:W-:Y:S01]  /*0630*/  F2I.F64.TRUNC R20, R16 ;  /* 0x0000001000147311 */ /* 0x000fe2000030d100 */
[----:B----4-:R-:W-:-:S10]  /*0640*/  DFMA R18, R4, R18, R26 ;  /* 0x000000120412722b */ /* 0x010fd4000000001a */
[----:B------:R-:W0:Y:S08]  /*0650*/  F2I.F64.TRUNC R18, R18 ;  /* 0x0000001200127311 */ /* 0x000e30000030d100 */
[----:B------:R-:W3:Y:S08]  /*0660*/  I2F.F64 R4, R25 ;  /* 0x0000001900047312 */ /* 0x000ef00000201c00 */
[----:B0-----:R-:W5:Y:S08]  /*0670*/  I2F.F64 R28, R18 ;  /* 0x00000012001c7312 */ /* 0x001f700000201c00 */
[----:B------:R-:W0:Y:S01]  /*0680*/  I2F.F64 R20, R20 ;  /* 0x0000001400147312 */ /* 0x000e220000201c00 */
[----:B---3--:R-:W-:-:S02]  /*0690*/  DFMA R12, R12, R10, R4 ;  /* 0x0000000a0c0c722b */ /* 0x008fc40000000004 */
[----:B-----5:R-:W-:-:S05]  /*06a0*/  DFMA R8, R10, R8, R28 ;  /* 0x000000080a08722b */ /* 0x020fca000000001c */
[----:B------:R1:W2:Y:S01]  /*06b0*/  F2I.F64.TRUNC R4, R12 ;  /* 0x0000000c00047311 */ /* 0x0002a2000030d100 */
[----:B0-----:R-:W-:-:S07]  /*06c0*/  DFMA R14, R10, R14, R20 ;  /* 0x0000000e0a0e722b */ /* 0x001fce0000000014 */
[----:B------:R1:W0:Y:S08]  /*06d0*/  F2I.F64.TRUNC R5, R8 ;  /* 0x0000000800057311 */ /* 0x000230000030d100 */
[----:B------:R1:W3:Y:S01]  /*06e0*/  F2I.F64.TRUNC R24, R14 ;  /* 0x0000000e00187311 */ /* 0x0002e2000030d100 */
[----:B--2---:R-:W-:Y:S05]  /*06f0*/  BRA.U UP1, `(.L_x_36) ;  /* 0xfffffff901f87547 */ /* 0x004fea000b83ffff */
.L_x_35:
[----:B------:R-:W-:Y:S01]  /*0700*/  VIADD R6, R6, 0x1 ;  /* 0x0000000106067836 */ /* 0x000fe20000000000 */
[----:B------:R-:W-:Y:S06]  /*0710*/  BRA.U !UP0, `(.L_x_37) ;  /* 0x0000000508007547 */ /* 0x000fec000b800000 */
[----:B------:R-:W-:Y:S02]  /*0720*/  UISETP.NE.AND UP0, UPT, UR9, 0x1, UPT ;  /* 0x000000010900788c */ /* 0x000fe4000bf05270 */
[----:B------:R-:W-:-:S07]  /*0730*/  ULOP3.LUT UP1, URZ, UR8, 0x1, URZ, 0xc0, !UPT ;  /* 0x0000000108ff7892 */ /* 0x000fce000f82c0ff */
[----:B------:R-:W-:Y:S05]  /*0740*/  BRA.U !UP0, `(.L_x_38) ;  /* 0x0000000108947547 */ /* 0x000fea000b800000 */
[----:B-1----:R-:W1:Y:S01]  /*0750*/  LDC.64 R12, c[0x0][0x3a8] ;  /* 0x0000ea00ff0c7b82 */ /* 0x002e620000000a00 */
[----:B------:R-:W-:Y:S01]  /*0760*/  IADD3 R9, PT, PT, R22, UR5, RZ ;  /* 0x0000000516097c10 */ /* 0x000fe2000fffe0ff */
[----:B------:R-:W-:-:S06]  /*0770*/  VIADD R11, R7, UR5 ;  /* 0x00000005070b7c36 */ /* 0x000fcc0008000000 */
[----:B------:R-:W2:Y:S08]  /*0780*/  LDC.64 R14, c[0x0][0x380] ;  /* 0x0000e000ff0e7b82 */ /* 0x000eb00000000a00 */
[----:B------:R-:W4:Y:S08]  /*0790*/  LDC.64 R16, c[0x0][0x388] ;  /* 0x0000e200ff107b82 */ /* 0x000f300000000a00 */
[----:B------:R-:W5:Y:S01]  /*07a0*/  LDC.64 R18, c[0x0][0x390] ;  /* 0x0000e400ff127b82 */ /* 0x000f620000000a00 */
[----:B-1----:R-:W-:-:S05]  /*07b0*/  IMAD.WIDE R12, R9, 0x8, R12 ;  /* 0x00000008090c7825 */ /* 0x002fca00078e020c */
[----:B------:R-:W3:Y:S01]  /*07c0*/  LDG.E.64 R20, desc[UR10][R12.64] ;  /* 0x0000000a0c147981 */ /* 0x000ee2000c1e1b00 */
[----:B--2---:R-:W-:-:S05]  /*07d0*/  IMAD.WIDE R14, R11, 0x8, R14 ;  /* 0x000000080b0e7825 */ /* 0x004fca00078e020e */
[----:B------:R-:W2:Y:S01]  /*07e0*/  LDG.E.64 R26, desc[UR10][R14.64] ;  /* 0x0000000a0e1a7981 */ /* 0x000ea2000c1e1b00 */
[----:B----4-:R-:W-:-:S03]  /*07f0*/  IMAD.WIDE R16, R11, 0x8, R16 ;  /* 0x000000080b107825 */ /* 0x010fc600078e0210 */
[----:B------:R-:W4:Y:S04]  /*0800*/  LDG.E.64 R12, desc[UR10][R12.64+0x8] ;  /* 0x0000080a0c0c7981 */ /* 0x000f28000c1e1b00 */
[----:B------:R-:W4:Y:S01]  /*0810*/  LDG.E.64 R8, desc[UR10][R16.64] ;  /* 0x0000000a10087981 */ /* 0x000f22000c1e1b00 */
[----:B-----5:R-:W-:-:S03]  /*0820*/  IMAD.WIDE R18, R11, 0x8, R18 ;  /* 0x000000080b127825 */ /* 0x020fc600078e0212 */
[----:B------:R-:W5:Y:S04]  /*0830*/  LDG.E.64 R14, desc[UR10][R14.64+0x8] ;  /* 0x0000080a0e0e7981 */ /* 0x000f68000c1e1b00 */
[----:B------:R-:W5:Y:S04]  /*0840*/  LDG.E.64 R10, desc[UR10][R18.64] ;  /* 0x0000000a120a7981 */ /* 0x000f68000c1e1b00 */
[----:B------:R-:W5:Y:S04]  /*0850*/  LDG.E.64 R16, desc[UR10][R16.64+0x8] ;  /* 0x0000080a10107981 */ /* 0x000f68000c1e1b00 */
[----:B------:R-:W5:Y:S01]  /*0860*/  LDG.E.64 R18, desc[UR10][R18.64+0x8] ;  /* 0x0000080a12127981 */ /* 0x000f62000c1e1b00 */
[----:B------:R-:W2:Y:S08]  /*0870*/  I2F.F64 R28, R4 ;  /* 0x00000004001c7312 */ /* 0x000eb00000201c00 */
[----:B0-----:R-:W4:Y:S08]  /*0880*/  I2F.F64 R4, R5 ;  /* 0x0000000500047312 */ /* 0x001f300000201c00 */
[----:B---3--:R-:W5:Y:S01]  /*0890*/  I2F.F64 R24, R24 ;  /* 0x0000001800187312 */ /* 0x008f620000201c00 */
[----:B------:R-:W-:Y:S01]  /*08a0*/  UIADD3 UR5, UPT, UPT, UR5, 0x2, URZ ;  /* 0x0000000205057890 */ /* 0x000fe2000fffe0ff */
[----:B--2---:R-:W-:-:S02]  /*08b0*/  DFMA R26, R26, R20, R28 ;  /* 0x000000141a1a722b */ /* 0x004fc4000000001c */
[C---:B----4-:R-:W-:Y:S02]  /*08c0*/  DFMA R28, R20.reuse, R8, R4 ;  /* 0x00000008141c722b */ /* 0x050fe40000000004 */
[----:B-----5:R-:W-:-:S06]  /*08d0*/  DFMA R20, R20, R10, R24 ;  /* 0x0000000a1414722b */ /* 0x020fcc0000000018 */
[----:B------:R-:W0:Y:S08]  /*08e0*/  F2I.F64.TRUNC R26, R26 ;  /* 0x0000001a001a7311 */ /* 0x000e30000030d100 */
[----:B------:R-:W1:Y:S08]  /*08f0*/  F2I.F64.TRUNC R28, R28 ;  /* 0x0000001c001c7311 */ /* 0x000e70000030d100 */
[----:B------:R-:W2:Y:S08]  /*0900*/  F2I.F64.TRUNC R20, R20 ;  /* 0x0000001400147311 */ /* 0x000eb0000030d100 */
[----:B0-----:R-:W0:Y:S08]  /*0910*/  I2F.F64 R26, R26 ;  /* 0x0000001a001a7312 */ /* 0x001e300000201c00 */
[----:B-1----:R-:W1:Y:S08]  /*0920*/  I2F.F64 R10, R28 ;  /* 0x0000001c000a7312 */ /* 0x002e700000201c00 */
[----:B--2---:R-:W2:Y:S01]  /*0930*/  I2F.F64 R8, R20 ;  /* 0x0000001400087312 */ /* 0x004ea20000201c00 */
[----:B0-----:R-:W-:-:S02]  /*0940*/  DFMA R14, R14, R12, R26 ;  /* 0x0000000c0e0e722b */ /* 0x001fc4000000001a */
[----:B-1----:R-:W-:-:S05]  /*0950*/  DFMA R10, R12, R16, R10 ;  /* 0x000000100c0a722b */ /* 0x002fca000000000a */
[----:B------:R4:W0:Y:S01]  /*0960*/  F2I.F64.TRUNC R4, R14 ;  /* 0x0000000e00047311 */ /* 0x000822000030d100 */
[----:B--2---:R-:W-:-:S07]  /*0970*/  DFMA R8, R12, R18, R8 ;  /* 0x000000120c08722b */ /* 0x004fce0000000008 */
[----:B------:R4:W2:Y:S08]  /*0980*/  F2I.F64.TRUNC R5, R10 ;  /* 0x0000000a00057311 */ /* 0x0008b0000030d100 */
[----:B0-----:R4:W1:Y:S02]  /*0990*/  F2I.F64.TRUNC R24, R8 ;  /* 0x0000000800187311 */ /* 0x001864000030d100 */
.L_x_38:
[----:B------:R-:W-:Y:S05]  /*09a0*/  BRA.U !UP1, `(.L_x_37) ;  /* 0x00000001095c7547 */ /* 0x000fea000b800000 */
[----:B------:R-:W5:Y:S01]  /*09b0*/  LDC.64 R16, c[0x0][0x3a8] ;  /* 0x0000ea00ff107b82 */ /* 0x000f620000000a00 */
[----:B-1--4-:R-:W-:Y:S01]  /*09c0*/  VIADD R15, R22, UR5 ;  /* 0x00000005160f7c36 */ /* 0x012fe20008000000 */
[----:B------:R-:W-:-:S06]  /*09d0*/  IADD3 R7, PT, PT, R7, UR5, RZ ;  /* 0x0000000507077c10 */ /* 0x000fcc000fffe0ff */
[----:B------:R-:W1:Y:S08]  /*09e0*/  LDC.64 R12, c[0x0][0x380] ;  /* 0x0000e000ff0c7b82 */ /* 0x000e700000000a00 */
[----:B------:R-:W4:Y:S08]  /*09f0*/  LDC.64 R10, c[0x0][0x388] ;  /* 0x0000e200ff0a7b82 */ /* 0x000f300000000a00 */
[----:B------:R-:W0:Y:S01]  /*0a00*/  LDC.64 R8, c[0x0][0x390] ;  /* 0x0000e400ff087b82 */ /* 0x000e220000000a00 */
[----:B-----5:R-:W-:-:S04]  /*0a10*/  IMAD.WIDE R16, R15, 0x8, R16 ;  /* 0x000000080f107825 */ /* 0x020fc800078e0210 */
[C---:B-1----:R-:W-:Y:S02]  /*0a20*/  IMAD.WIDE R14, R7.reuse, 0x8, R12 ;  /* 0x00000008070e7825 */ /* 0x042fe400078e020c */
[----:B------:R-:W5:Y:S04]  /*0a30*/  LDG.E.64 R12, desc[UR10][R16.64] ;  /* 0x0000000a100c7981 */ /* 0x000f68000c1e1b00 */
[----:B------:R-:W5:Y:S01]  /*0a40*/  LDG.E.64 R14, desc[UR10][R14.64] ;  /* 0x0000000a0e0e7981 */ /* 0x000f62000c1e1b00 */
[----:B----4-:R-:W-:-:S06]  /*0a50*/  IMAD.WIDE R10, R7, 0x8, R10 ;  /* 0x00000008070a7825 */ /* 0x010fcc00078e020a */
[----:B------:R-:W4:Y:S01]  /*0a60*/  LDG.E.64 R10, desc[UR10][R10.64] ;  /* 0x0000000a0a0a7981 */ /* 0x000f22000c1e1b00 */
[----:B0-----:R-:W-:-:S06]  /*0a70*/  IMAD.WIDE R8, R7, 0x8, R8 ;  /* 0x0000000807087825 */ /* 0x001fcc00078e0208 */
[----:B------:R-:W4:Y:S01]  /*0a80*/  LDG.E.64 R8, desc[UR10][R8.64] ;  /* 0x0000000a08087981 */ /* 0x000f22000c1e1b00 */
[----:B------:R-:W5:Y:S08]  /*0a90*/  I2F.F64 R18, R4 ;  /* 0x0000000400127312 */ /* 0x000f700000201c00 */
[----:B--2---:R-:W4:Y:S08]  /*0aa0*/  I2F.F64 R20, R5 ;  /* 0x0000000500147312 */ /* 0x004f300000201c00 */
[----:B---3--:R-:W0:Y:S01]  /*0ab0*/  I2F.F64 R24, R24 ;  /* 0x0000001800187312 */ /* 0x008e220000201c00 */
[----:B-----5:R-:W-:-:S07]  /*0ac0*/  DFMA R18, R14, R12, R18 ;  /* 0x0000000c0e12722b */ /* 0x020fce0000000012 */
[----:B------:R1:W2:Y:S01]  /*0ad0*/  F2I.F64.TRUNC R4, R18 ;  /* 0x0000001200047311 */ /* 0x0002a2000030d100 */
[----:B----4-:R-:W-:-:S07]  /*0ae0*/  DFMA R16, R12, R10, R20 ;  /* 0x0000000a0c10722b */ /* 0x010fce0000000014 */
[----:B------:R1:W3:Y:S01]  /*0af0*/  F2I.F64.TRUNC R5, R16 ;  /* 0x0000001000057311 */ /* 0x0002e2000030d100 */
[----:B0-----:R-:W-:-:S07]  /*0b00*/  DFMA R12, R12, R8, R24 ;  /* 0x000000080c0c722b */ /* 0x001fce0000000018 */
[----:B--2---:R1:W0:Y:S04]  /*0b10*/  F2I.F64.TRUNC R24, R12 ;  /* 0x0000000c00187311 */ /* 0x004228000030d100 */
.L_x_37:
[----:B------:R-:W-:Y:S05]  /*0b20*/  @P0 BRA `(.L_x_39) ;  /* 0xfffffff400a80947 */ /* 0x000fea000383ffff */
.L_x_34:
[----:B01-3--:R-:W-:Y:S01]  /*0b30*/  IMAD.SHL.U32 R25, R24, 0x2, RZ ;  /* 0x0000000218197824 */ /* 0x00bfe200078e00ff */
[----:B------:R-:W-:Y:S01]  /*0b40*/  BSSY.RECONVERGENT B0, `(.L_x_40) ;  /* 0x0000007000007945 */ /* 0x000fe20003800200 */
[----:B------:R-:W-:Y:S02]  /*0b50*/  MOV R0, 0xbb0 ;  /* 0x00000bb000007802 */ /* 0x000fe40000000f00 */
[----:B------:R-:W0:Y:S02]  /*0b60*/  I2F.F64 R6, R25 ;  /* 0x0000001900067312 */ /* 0x000e240000201c00 */
[----:B0-----:R-:W-:-:S10]  /*0b70*/  DADD R6, -RZ, |R6| ;  /* 0x00000000ff067229 */ /* 0x001fd40000000506 */
[----:B----4-:R-:W-:Y:S01]  /*0b80*/  IMAD.MOV.U32 R10, RZ, RZ, R6 ;  /* 0x000000ffff0a7224 */ /* 0x010fe200078e0006 */
[----:B------:R-:W-:-:S07]  /*0b90*/  MOV R26, R7 ;  /* 0x00000007001a7202 */ /* 0x000fce0000000f00 */
[----:B--2---:R-:W-:Y:S05]  /*0ba0*/  CALL.REL.NOINC `($_Z19ndconvolutionsincosPdS_S_S_S_S_iiiii$__internal_accurate_pow) ;  /* 0x0000000800287944 */ /* 0x004fea0003c00000 */
[----:B------:R-:W-:Y:S05]  /*0bb0*/  BSYNC.RECONVERGENT B0 ;  /* 0x0000000000007941 */ /* 0x000fea0003800200 */
.L_x_40:
[----:B------:R-:W-:Y:S01]  /*0bc0*/  IMAD.IADD R4, R4, 0x1, -R5 ;  /* 0x0000000104047824 */ /* 0x000fe200078e0a05 */
[----:B------:R-:W-:Y:S01]  /*0bd0*/  ISETP.NE.AND P0, PT, R24, RZ, PT ;  /* 0x000000ff1800720c */ /* 0x000fe20003f05270 */
[----:B------:R-:W-:Y:S01]  /*0be0*/  BSSY.RECONVERGENT B0, `(.L_x_41) ;  /* 0x000000a000007945 */ /* 0x000fe20003800200 */
[----:B------:R-:W-:Y:S01]  /*0bf0*/  IMAD.MOV.U32 R28, RZ, RZ, R8 ;  /* 0x000000ffff1c7224 */ /* 0x000fe200078e0008 */
[----:B------:R-:W0:Y:S01]  /*0c00*/  I2F.F64 R6, R4 ;  /* 0x0000000400067312 */ /* 0x000e220000201c00 */
[----:B------:R-:W-:Y:S02]  /*0c10*/  MOV R29, R9 ;  /* 0x00000009001d7202 */ /* 0x000fe40000000f00 */
[----:B------:R-:W-:-:S07]  /*0c20*/  MOV R0, 0xc80 ;  /* 0x00000c8000007802 */ /* 0x000fce0000000f00 */
[----:B------:R-:W-:Y:S01]  /*0c30*/  @!P0 CS2R R28, SRZ ;  /* 0x00000000001c8805 */ /* 0x000fe2000001ff00 */
[----:B0-----:R-:W-:-:S10]  /*0c40*/  DADD R6, -RZ, |R6| ;  /* 0x00000000ff067229 */ /* 0x001fd40000000506 */
[----:B------:R-:W-:Y:S02]  /*0c50*/  IMAD.MOV.U32 R10, RZ, RZ, R6 ;  /* 0x000000ffff0a7224 */ /* 0x000fe400078e0006 */
[----:B------:R-:W-:-:S07]  /*0c60*/  IMAD.MOV.U32 R26, RZ, RZ, R7 ;  /* 0x000000ffff1a7224 */ /* 0x000fce00078e0007 */
[----:B------:R-:W-:Y:S05]  /*0c70*/  CALL.REL.NOINC `($_Z19ndconvolutionsincosPdS_S_S_S_S_iiiii$__internal_accurate_pow) ;  /* 0x0000000400f47944 */ /* 0x000fea0003c00000 */
[----:B------:R-:W-:Y:S05]  /*0c80*/  BSYNC.RECONVERGENT B0 ;  /* 0x0000000000007941 */ /* 0x000fea0003800200 */
.L_x_41:
[C---:B------:R-:W-:Y:S01]  /*0c90*/  ISETP.NE.AND P0, PT, R4.reuse, RZ, PT ;  /* 0x000000ff0400720c */ /* 0x040fe20003f05270 */
[----:B------:R-:W-:Y:S01]  /*0ca0*/  IMAD.MOV.U32 R7, RZ, RZ, R9 ;  /* 0x000000ffff077224 */ /* 0x000fe200078e0009 */
[----:B------:R-:W-:Y:S01]  /*0cb0*/  MOV R6, R8 ;  /* 0x0000000800067202 */ /* 0x000fe20000000f00 */
[----:B------:R-:W-:Y:S01]  /*0cc0*/  IMAD.MOV.U32 R11, RZ, RZ, 0x3fd80000 ;  /* 0x3fd80000ff0b7424 */ /* 0x000fe200078e00ff */
[----:B------:R-:W-:Y:S01]  /*0cd0*/  ISETP.NE.AND P1, PT, R4, 0x1, PT ;  /* 0x000000010400780c */ /* 0x000fe20003f25270 */
[----:B------:R-:W-:Y:S01]  /*0ce0*/  BSSY.RECONVERGENT B0, `(.L_x_42) ;  /* 0x0000016000007945 */ /* 0x000fe20003800200 */
[----:B------:R-:W-:-:S07]  /*0cf0*/  MOV R10, 0x0 ;  /* 0x00000000000a7802 */ /* 0x000fce0000000f00 */
[----:B------:R-:W-:-:S06]  /*0d00*/  @!P0 CS2R R6, SRZ ;  /* 0x0000000000068805 */ /* 0x000fcc000001ff00 */
[----:B------:R-:W-:Y:S02]  /*0d10*/  FSEL R6, R6, RZ, P1 ;  /* 0x000000ff06067208 */ /* 0x000fe40000800000 */
[----:B------:R-:W-:-:S06]  /*0d20*/  FSEL R7, R7, 1.875, P1 ;  /* 0x3ff0000007077808 */ /* 0x000fcc0000800000 */
[----:B------:R-:W-:-:S06]  /*0d30*/  DADD R28, R28, R6 ;  /* 0x000000001c1c7229 */ /* 0x000fcc0000000006 */
[----:B------:R-:W0:Y:S04]  /*0d40*/  MUFU.RSQ64H R7, R29 ;  /* 0x0000001d00077308 */ /* 0x000e280000001c00 */
[----:B------:R-:W-:-:S05]  /*0d50*/  VIADD R6, R29, 0xfcb00000 ;  /* 0xfcb000001d067836 */ /* 0x000fca0000000000 */
[----:B------:R-:W-:Y:S01]  /*0d60*/  ISETP.GE.U32.AND P0, PT, R6, 0x7ca00000, PT ;  /* 0x7ca000000600780c */ /* 0x000fe20003f06070 */
[----:B0-----:R-:W-:-:S08]  /*0d70*/  DMUL R8, R6, R6 ;  /* 0x0000000606087228 */ /* 0x001fd00000000000 */
[----:B------:R-:W-:-:S08]  /*0d80*/  DFMA R8, R28, -R8, 1 ;  /* 0x3ff000001c08742b */ /* 0x000fd00000000808 */
[----:B------:R-:W-:Y:S02]  /*0d90*/  DFMA R10, R8, R10, 0.5 ;  /* 0x3fe00000080a742b */ /* 0x000fe4000000000a */
[----:B------:R-:W-:-:S08]  /*0da0*/  DMUL R8, R6, R8 ;  /* 0x0000000806087228 */ /* 0x000fd00000000000 */
[----:B------:R-:W-:-:S08]  /*0db0*/  DFMA R14, R10, R8, R6 ;  /* 0x000000080a0e722b */ /* 0x000fd00000000006 */
[----:B------:R-:W-:Y:S02]  /*0dc0*/  DMUL R8, R28, R14 ;  /* 0x0000000e1c087228 */ /* 0x000fe40000000000 */
[----:B------:R-:W-:Y:S01]  /*0dd0*/  VIADD R13, R15, 0xfff00000 ;  /* 0xfff000000f0d7836 */ /* 0x000fe20000000000 */
[----:B------:R-:W-:-:S05]  /*0de0*/  MOV R12, R14 ;  /* 0x0000000e000c7202 */ /* 0x000fca0000000f00 */
[----:B------:R-:W-:-:S08]  /*0df0*/  DFMA R16, R8, -R8, R28 ;  /* 0x800000080810722b */ /* 0x000fd0000000001c */
[----:B------:R-:W-:Y:S01]  /*0e00*/  DFMA R10, R16, R12, R8 ;  /* 0x0000000c100a722b */ /* 0x000fe20000000008 */
[----:B------:R-:W-:Y:S10]  /*0e10*/  @!P0 BRA `(.L_x_43) ;  /* 0x0000000000088947 */ /* 0x000ff40003800000 */
[----:B------:R-:W-:-:S07]  /*0e20*/  MOV R0, 0xe40 ;  /* 0x00000e4000007802 */ /* 0x000fce0000000f00 */
[----:B------:R-:W-:Y:S05]  /*0e30*/  CALL.REL.NOINC `($__internal_1_$__cuda_sm20_dsqrt_rn_f64_mediumpath_v1) ;  /* 0x0000000000d07944 */ /* 0x000fea0003c00000 */
.L_x_43:
[----:B------:R-:W-:Y:S05]  /*0e40*/  BSYNC.RECONVERGENT B0 ;  /* 0x0000000000007941 */ /* 0x000fea0003800200 */
.L_x_42:
[----:B------:R-:W-:Y:S01]  /*0e50*/  DADD R10, R10, 2.2204460492503130808e-16 ;  /* 0x3cb000000a0a7429 */ /* 0x000fe20000000000 */
[----:B------:R-:W0:Y:S05]  /*0e60*/  LDCU UR4, c[0x0][0x3bc] ;  /* 0x00007780ff0477ac */ /* 0x000e2a0008000800 */
[----:B------:R1:W2:Y:S02]  /*0e70*/  F2I.F64.TRUNC R0, R10 ;  /* 0x0000000a00007311 */ /* 0x0002a4000030d100 */
[----:B-1----:R-:W-:Y:S01]  /*0e80*/  IABS R10, R4 ;  /* 0x00000004000a7213 */ /* 0x002fe20000000000 */
[----:B0-----:R-:W-:Y:S01]  /*0e90*/  IMAD R3, R2, UR4, R3 ;  /* 0x0000000402037c24 */ /* 0x001fe2000f8e0203 */
[----:B--2---:R-:W-:-:S02]  /*0ea0*/  IABS R12, R0 ;  /* 0x00000000000c7213 */ /* 0x004fc40000000000 */
[-C--:B------:R-:W-:Y:S02]  /*0eb0*/  IABS R8, R0.reuse ;  /* 0x0000000000087213 */ /* 0x080fe40000000000 */
[----:B------:R-:W0:Y:S01]  /*0ec0*/  I2F.RP R5, R12 ;  /* 0x0000000c00057306 */ /* 0x000e220000209400 */
[-C--:B------:R-:W-:Y:S02]  /*0ed0*/  LOP3.LUT R4, R4, R0.reuse, RZ, 0x3c, !PT ;  /* 0x0000000004047212 */ /* 0x080fe400078e3cff */
[----:B------:R-:W-:-:S05]  /*0ee0*/  LOP3.LUT R11, RZ, R0, RZ, 0x33, !PT ;  /* 0x00000000ff0b7212 */ /* 0x000fca00078e33ff */
[----:B0-----:R-:W0:Y:S02]  /*0ef0*/  MUFU.RCP R5, R5 ;  /* 0x0000000500057308 */ /* 0x001e240000001000 */
[----:B0-----:R-:W-:Y:S01]  /*0f00*/  VIADD R6, R5, 0xffffffe ;  /* 0x0ffffffe05067836 */ /* 0x001fe20000000000 */
[----:B------:R-:W-:Y:S02]  /*0f10*/  IABS R5, R25 ;  /* 0x0000001900057213 */ /* 0x000fe40000000000 */
[----:B------:R-:W-:-:S03]  /*0f20*/  LOP3.LUT R25, R25, R0, RZ, 0x3c, !PT ;  /* 0x0000000019197212 */ /* 0x000fc600078e3cff */
[----:B------:R0:W1:Y:S01]  /*0f30*/  F2I.FTZ.U32.TRUNC.NTZ R7, R6 ;  /* 0x0000000600077305 */ /* 0x000062000021f000 */
[----:B------:R-:W-:Y:S02]  /*0f40*/  ISETP.GE.AND P1, PT, R25, RZ, PT ;  /* 0x000000ff1900720c */ /* 0x000fe40003f26270 */
[----:B0-----:R-:W-:Y:S01]  /*0f50*/  MOV R6, RZ ;  /* 0x000000ff00067202 */ /* 0x001fe20000000f00 */
[----:B-1----:R-:W-:-:S04]  /*0f60*/  IMAD.MOV R9, RZ, RZ, -R7 ;  /* 0x000000ffff097224 */ /* 0x002fc800078e0a07 */
[----:B------:R-:W-:-:S04]  /*0f70*/  IMAD R9, R9, R12, RZ ;  /* 0x0000000c09097224 */ /* 0x000fc800078e02ff */
[----:B------:R-:W-:-:S04]  /*0f80*/  IMAD.HI.U32 R7, R7, R9, R6 ;  /* 0x0000000907077227 */ /* 0x000fc800078e0006 */
[----:B------:R-:W-:Y:S02]  /*0f90*/  IMAD.MOV R6, RZ, RZ, -R8 ;  /* 0x000000ffff067224 */ /* 0x000fe400078e0a08 */
[----:B------:R-:W-:-:S04]  /*0fa0*/  IMAD.HI.U32 R8, R7, R5, RZ ;  /* 0x0000000507087227 */ /* 0x000fc800078e00ff */
[----:B------:R-:W-:-:S04]  /*0fb0*/  IMAD.HI.U32 R9, R7, R10, RZ ;  /* 0x0000000a07097227 */ /* 0x000fc800078e00ff */
[-C--:B------:R-:W-:Y:S02]  /*0fc0*/  IMAD R5, R8, R6.reuse, R5 ;  /* 0x0000000608057224 */ /* 0x080fe400078e0205 */
[----:B------:R-:W-:-:S03]  /*0fd0*/  IMAD R6, R9, R6, R10 ;  /* 0x0000000609067224 */ /* 0x000fc600078e020a */
[C---:B------:R-:W-:Y:S02]  /*0fe0*/  ISETP.GT.U32.AND P0, PT, R12.reuse, R5, PT ;  /* 0x000000050c00720c */ /* 0x040fe40003f04070 */
[----:B------:R-:W-:-:S11]  /*0ff0*/  ISETP.GT.U32.AND P2, PT, R12, R6, PT ;  /* 0x000000060c00720c */ /* 0x000fd60003f44070 */
[----:B------:R-:W-:Y:S02]  /*1000*/  @!P0 IMAD.IADD R5, R5, 0x1, -R12 ;  /* 0x0000000105058824 */ /* 0x000fe400078e0a0c */
[-C--:B------:R-:W-:Y:S01]  /*1010*/  @!P2 IADD3 R6, PT, PT, R6, -R12.reuse, RZ ;  /* 0x8000000c0606a210 */ /* 0x080fe20007ffe0ff */
[----:B------:R-:W-:Y:S01]  /*1020*/  @!P0 VIADD R8, R8, 0x1 ;  /* 0x0000000108088836 */ /* 0x000fe20000000000 */
[----:B------:R-:W-:Y:S02]  /*1030*/  @!P2 IADD3 R9, PT, PT, R9, 0x1, RZ ;  /* 0x000000010909a810 */ /* 0x000fe40007ffe0ff */
[-C--:B------:R-:W-:Y:S02]  /*1040*/  ISETP.GE.U32.AND P4, PT, R6, R12.reuse, PT ;  /* 0x0000000c0600720c */ /* 0x080fe40003f86070 */
[----:B------:R-:W-:Y:S01]  /*1050*/  ISETP.GE.U32.AND P3, PT, R5, R12, PT ;  /* 0x0000000c0500720c */ /* 0x000fe20003f66070 */
[----:B------:R-:W0:Y:S01]  /*1060*/  LDC.64 R6, c[0x0][0x398] ;  /* 0x0000e600ff067b82 */ /* 0x000e220000000a00 */
[----:B------:R-:W-:-:S02]  /*1070*/  ISETP.GE.AND P0, PT, R4, RZ, PT ;  /* 0x000000ff0400720c */ /* 0x000fc40003f06270 */
[----:B------:R-:W-:-:S05]  /*1080*/  ISETP.NE.AND P2, PT, R0, RZ, PT ;  /* 0x000000ff0000720c */ /* 0x000fca0003f45270 */
[----:B------:R-:W1:Y:S02]  /*1090*/  LDC.64 R4, c[0x0][0x3a0] ;  /* 0x0000e800ff047b82 */ /* 0x000e640000000a00 */
[----:B------:R-:W-:Y:S02]  /*10a0*/  @P4 VIADD R9, R9, 0x1 ;  /* 0x0000000109094836 */ /* 0x000fe40000000000 */
[----:B------:R-:W-:-:S03]  /*10b0*/  @P3 VIADD R8, R8, 0x1 ;  /* 0x0000000108083836 */ /* 0x000fc60000000000 */
[----:B------:R-:W-:Y:S01]  /*10c0*/  MOV R0, R9 ;  /* 0x0000000900007202 */ /* 0x000fe20000000f00 */
[----:B------:R-:W-:-:S04]  /*10d0*/  @!P1 IMAD.MOV R8, RZ, RZ, -R8 ;  /* 0x000000ffff089224 */ /* 0x000fc800078e0a08 */
[----:B------:R-:W-:Y:S01]  /*10e0*/  @!P0 IMAD.MOV R0, RZ, RZ, -R0 ;  /* 0x000000ffff008224 */ /* 0x000fe200078e0a00 */
[----:B------:R-:W-:Y:S01]  /*10f0*/  SEL R8, R11, R8, !P2 ;  /* 0x000000080b087207 */ /* 0x000fe20005000000 */
[----:B0-----:R-:W-:-:S03]  /*1100*/  IMAD.WIDE R6, R3, 0x8, R6 ;  /* 0x0000000803067825 */ /* 0x001fc600078e0206 */
[----:B------:R-:W-:Y:S02]  /*1110*/  SEL R11, R11, R0, !P2 ;  /* 0x000000000b0b7207 */ /* 0x000fe40005000000 */
[----:B------:R-:W0:Y:S01]  /*1120*/  I2F.F64 R8, R8 ;  /* 0x0000000800087312 */ /* 0x000e220000201c00 */
[----:B-1----:R-:W-:-:S07]  /*1130*/  IMAD.WIDE R4, R3, 0x8, R4 ;  /* 0x0000000803047825 */ /* 0x002fce00078e0204 */
[----:B------:R-:W1:Y:S01]  /*1140*/  I2F.F64 R10, R11 ;  /* 0x0000000b000a7312 */ /* 0x000e620000201c00 */
[----:B0-----:R-:W-:Y:S04]  /*1150*/  STG.E.64 desc[UR10][R6.64], R8 ;  /* 0x0000000806007986 */ /* 0x001fe8000c101b0a */
[----:B-1----:R-:W-:Y:S01]  /*1160*/  STG.E.64 desc[UR10][R4.64], R10 ;  /* 0x0000000a04007986 */ /* 0x002fe2000c101b0a */
[----:B------:R-:W-:Y:S05]  /*1170*/  EXIT ;  /* 0x000000000000794d */ /* 0x000fea0003800000 */
        .weak           $__internal_1_$__cuda_sm20_dsqrt_rn_f64_mediumpath_v1
        .type           $__internal_1_$__cuda_sm20_dsqrt_rn_f64_mediumpath_v1,@function
        .size           $__internal_1_$__cuda_sm20_dsqrt_rn_f64_mediumpath_v1,($_Z19ndconvolutionsincosPdS_S_S_S_S_iiiii$__internal_accurate_pow - $__internal_1_$__cuda_sm20_dsqrt_rn_f64_mediumpath_v1)
$__internal_1_$__cuda_sm20_dsqrt_rn_f64_mediumpath_v1:
[----:B------:R-:W-:Y:S01]  /*1180*/  ISETP.GE.U32.AND P0, PT, R6, -0x3400000, PT ;  /* 0xfcc000000600780c */ /* 0x000fe20003f06070 */
[----:B------:R-:W-:Y:S01]  /*1190*/  BSSY.RECONVERGENT B1, `(.L_x_44) ;  /* 0x0000026000017945 */ /* 0x000fe20003800200 */
[----:B------:R-:W-:Y:S01]  /*11a0*/  IMAD.MOV.U32 R12, RZ, RZ, R14 ;  /* 0x000000ffff0c7224 */ /* 0x000fe200078e000e */
[----:B------:R-:W-:Y:S01]  /*11b0*/  MOV R6, R16 ;  /* 0x0000001000067202 */ /* 0x000fe20000000f00 */
[----:B------:R-:W-:-:S09]  /*11c0*/  IMAD.MOV.U32 R7, RZ, RZ, R17 ;  /* 0x000000ffff077224 */ /* 0x000fd200078e0011 */
[----:B------:R-:W-:Y:S05]  /*11d0*/  @!P0 BRA `(.L_x_45) ;  /* 0x0000000000208947 */ /* 0x000fea0003800000 */
[----:B------:R-:W-:-:S10]  /*11e0*/  DFMA.RM R6, R6, R12, R8 ;  /* 0x0000000c0606722b */ /* 0x000fd40000004008 */
[----:B------:R-:W-:-:S05]  /*11f0*/  IADD3 R10, P0, PT, R6, 0x1, RZ ;  /* 0x00000001060a7810 */ /* 0x000fca0007f1e0ff */
[----:B------:R-:W-:-:S06]  /*1200*/  IMAD.X R11, RZ, RZ, R7, P0 ;  /* 0x000000ffff0b7224 */ /* 0x000fcc00000e0607 */
[----:B------:R-:W-:-:S08]  /*1210*/  DFMA.RP R8, -R6, R10, R28 ;  /* 0x0000000a0608722b */ /* 0x000fd0000000811c */
[----:B------:R-:W-:-:S06]  /*1220*/  DSETP.GT.AND P0, PT, R8, RZ, PT ;  /* 0x000000ff0800722a */ /* 0x000fcc0003f04000 */
[----:B------:R-:W-:Y:S02]  /*1230*/  FSEL R6, R10, R6, P0 ;  /* 0x000000060a067208 */ /* 0x000fe40000000000 */
[----:B------:R-:W-:Y:S01]  /*1240*/  FSEL R7, R11, R7, P0 ;  /* 0x000000070b077208 */ /* 0x000fe20000000000 */
[----:B------:R-:W-:Y:S06]  /*1250*/  BRA `(.L_x_46) ;  /* 0x0000000000647947 */ /* 0x000fec0003800000 */
.L_x_45:
[----:B------:R-:W-:-:S14]  /*1260*/  DSETP.NE.AND P0, PT, R28, RZ, PT ;  /* 0x000000ff1c00722a */ /* 0x000fdc0003f05000 */
[----:B------:R-:W-:Y:S05]  /*1270*/  @!P0 BRA `(.L_x_47) ;  /* 0x0000000000588947 */ /* 0x000fea0003800000 */
[----:B------:R-:W-:-:S13]  /*1280*/  ISETP.GE.AND P0, PT, R29, RZ, PT ;  /* 0x000000ff1d00720c */ /* 0x000fda0003f06270 */
[----:B------:R-:W-:Y:S01]  /*1290*/  @!P0 MOV R6, 0x0 ;  /* 0x0000000000068802 */ /* 0x000fe20000000f00 */
[----:B------:R-:W-:Y:S01]  /*12a0*/  @!P0 IMAD.MOV.U32 R7, RZ, RZ, -0x80000 ;  /* 0xfff80000ff078424 */ /* 0x000fe200078e00ff */
[----:B------:R-:W-:Y:S06]  /*12b0*/  @!P0 BRA `(.L_x_46) ;  /* 0x00000000004c8947 */ /* 0x000fec0003800000 */
[----:B------:R-:W-:-:S13]  /*12c0*/  ISETP.GT.AND P0, PT, R29, 0x7fefffff, PT ;  /* 0x7fefffff1d00780c */ /* 0x000fda0003f04270 */
[----:B------:R-:W-:Y:S05]  /*12d0*/  @P0 BRA `(.L_x_47) ;  /* 0x0000000000400947 */ /* 0x000fea0003800000 */
[----:B------:R-:W-:Y:S01]  /*12e0*/  DMUL R6, R28, 8.11296384146066816958e+31 ;  /* 0x469000001c067828 */ /* 0x000fe20000000000 */
[----:B------:R-:W-:Y:S01]  /*12f0*/  IMAD.MOV.U32 R8, RZ, RZ, RZ ;  /* 0x000000ffff087224 */ /* 0x000fe200078e00ff */
[----:B------:R-:W-:Y:S01]  /*1300*/  MOV R12, 0x0 ;  /* 0x00000000000c7802 */ /* 0x000fe20000000f00 */
[----:B------:R-:W-:-:S03]  /*1310*/  IMAD.MOV.U32 R13, RZ, RZ, 0x3fd80000 ;  /* 0x3fd80000ff0d7424 */ /* 0x000fc600078e00ff */
[----:B------:R-:W0:Y:S02]  /*1320*/  MUFU.RSQ64H R9, R7 ;  /* 0x0000000700097308 */ /* 0x000e240000001c00 */
[----:B0-----:R-:W-:-:S08]  /*1330*/  DMUL R10, R8, R8 ;  /* 0x00000008080a7228 */ /* 0x001fd00000000000 */
[----:B------:R-:W-:-:S08]  /*1340*/  DFMA R10, R6, -R10, 1 ;  /* 0x3ff00000060a742b */ /* 0x000fd0000000080a */
[----:B------:R-:W-:Y:S02]  /*1350*/  DFMA R12, R10, R12, 0.5 ;  /* 0x3fe000000a0c742b */ /* 0x000fe4000000000c */
[----:B------:R-:W-:-:S08]  /*1360*/  DMUL R10, R8, R10 ;  /* 0x0000000a080a7228 */ /* 0x000fd00000000000 */
[----:B------:R-:W-:-:S08]  /*1370*/  DFMA R10, R12, R10, R8 ;  /* 0x0000000a0c0a722b */ /* 0x000fd00000000008 */
[----:B------:R-:W-:Y:S02]  /*1380*/  DMUL R8, R6, R10 ;  /* 0x0000000a06087228 */ /* 0x000fe40000000000 */
[----:B------:R-:W-:-:S06]  /*1390*/  VIADD R11, R11, 0xfff00000 ;  /* 0xfff000000b0b7836 */ /* 0x000fcc0000000000 */
[----:B------:R-:W-:-:S08]  /*13a0*/  DFMA R12, R8, -R8, R6 ;  /* 0x80000008080c722b */ /* 0x000fd00000000006 */
[----:B------:R-:W-:-:S10]  /*13b0*/  DFMA R6, R10, R12, R8 ;  /* 0x0000000c0a06722b */ /* 0x000fd40000000008 */
[----:B------:R-:W-:Y:S01]  /*13c0*/  IADD3 R7, PT, PT, R7, -0x3500000, RZ ;  /* 0xfcb0000007077810 */ /* 0x000fe20007ffe0ff */
[----:B------:R-:W-:Y:S06]  /*13d0*/  BRA `(.L_x_46) ;  /* 0x0000000000047947 */ /* 0x000fec0003800000 */
.L_x_47:
[----:B------:R-:W-:-:S11]  /*13e0*/  DADD R6, R28, R28 ;  /* 0x000000001c067229 */ /* 0x000fd6000000001c */
.L_x_46:
[----:B------:R-:W-:Y:S05]  /*13f0*/  BSYNC.RECONVERGENT B1 ;  /* 0x0000000000017941 */ /* 0x000fea0003800200 */
.L_x_44:
[----:B------:R-:W-:Y:S01]  /*1400*/  IMAD.MOV.U32 R10, RZ, RZ, R6 ;  /* 0x000000ffff0a7224 */ /* 0x000fe200078e0006 */
[----:B------:R-:W-:Y:S01]  /*1410*/  MOV R6, R0 ;  /* 0x0000000000067202 */ /* 0x000fe20000000f00 */
[----:B------:R-:W-:Y:S02]  /*1420*/  IMAD.MOV.U32 R11, RZ, RZ, R7 ;  /* 0x000000ffff0b7224 */ /* 0x000fe400078e0007 */
[----:B------:R-:W-:-:S04]  /*1430*/  IMAD.MOV.U32 R7, RZ, RZ, 0x0 ;  /* 0x00000000ff077424 */ /* 0x000fc800078e00ff */
[----:B------:R-:W-:Y:S05]  /*1440*/  RET.REL.NODEC R6 `(_Z19ndconvolutionsincosPdS_S_S_S_S_iiiii) ;  /* 0xffffffe806ec7950 */ /* 0x000fea0003c3ffff */
        .type           $_Z19ndconvolutionsincosPdS_S_S_S_S_iiiii$__internal_accurate_pow,@function
        .size           $_Z19ndconvolutionsincosPdS_S_S_S_S_iiiii$__internal_accurate_pow,(.L_x_52 - $_Z19ndconvolutionsincosPdS_S_S_S_S_iiiii$__internal_accurate_pow)
$_Z19ndconvolutionsincosPdS_S_S_S_S_iiiii$__internal_accurate_pow:
[----:B------:R-:W-:Y:S01]  /*1450*/  ISETP.GT.U32.AND P0, PT, R26, 0xfffff, PT ;  /* 0x000fffff1a00780c */ /* 0x000fe20003f04070 */
[----:B------:R-:W-:Y:S01]  /*1460*/  IMAD.MOV.U32 R6, RZ, RZ, R10 ;  /* 0x000000ffff067224 */ /* 0x000fe200078e000a */
[----:B------:R-:W-:Y:S01]  /*1470*/  MOV R7, R26 ;  /* 0x0000001a00077202 */ /* 0x000fe20000000f00 */
[--C-:B------:R-:W-:Y:S01]  /*1480*/  IMAD.MOV.U32 R8, RZ, RZ, R26.reuse ;  /* 0x000000ffff087224 */ /* 0x100fe200078e001a */
[----:B------:R-:W-:Y:S01]  /*1490*/  MOV R14, RZ ;  /* 0x000000ff000e7202 */ /* 0x000fe20000000f00 */
[----:B------:R-:W-:Y:S01]  /*14a0*/  IMAD.MOV.U32 R12, RZ, RZ, 0x41ad3b5a ;  /* 0x41ad3b5aff0c7424 */ /* 0x000fe200078e00ff */
[----:B------:R-:W-:Y:S01]  /*14b0*/  UMOV UR4, 0x7d2cafe2 ;  /* 0x7d2cafe200047882 */ /* 0x000fe20000000000 */
[----:B------:R-:W-:Y:S01]  /*14c0*/  IMAD.MOV.U32 R13, RZ, RZ, 0x3ed0f5d2 ;  /* 0x3ed0f5d2ff0d7424 */ /* 0x000fe200078e00ff */
[----:B------:R-:W-:Y:S01]  /*14d0*/  UMOV UR5, 0x3eb0f5ff ;  /* 0x3eb0f5ff00057882 */ /* 0x000fe20000000000 */
[----:B------:R-:W-:Y:S01]  /*14e0*/  SHF.R.U32.HI R26, RZ, 0x14, R26 ;  /* 0x00000014ff1a7819 */ /* 0x000fe2000001161a */
[----:B------:R-:W-:Y:S01]  /*14f0*/  UMOV UR6, 0x3b39803f ;  /* 0x3b39803f00067882 */ /* 0x000fe20000000000 */
[----:B------:R-:W-:-:S02]  /*1500*/  UMOV UR7, 0x3c7abc9e ;  /* 0x3c7abc9e00077882 */ /* 0x000fc40000000000 */
[----:B------:R-:W-:-:S10]  /*1510*/  @!P0 DMUL R6, R6, 1.80143985094819840000e+16 ;  /* 0x4350000006068828 */ /* 0x000fd40000000000 */
[----:B------:R-:W-:Y:S01]  /*1520*/  @!P0 IMAD.MOV.U32 R8, RZ, RZ, R7 ;  /* 0x000000ffff088224 */ /* 0x000fe200078e0007 */
[----:B------:R-:W-:Y:S02]  /*1530*/  @!P0 MOV R10, R6 ;  /* 0x00000006000a8202 */ /* 0x000fe40000000f00 */
[----:B------:R-:W-:Y:S02]  /*1540*/  @!P0 LEA.HI R26, R7, 0xffffffca, RZ, 0xc ;  /* 0xffffffca071a8811 */ /* 0x000fe400078f60ff */
[----:B------:R-:W-:-:S03]  /*1550*/  LOP3.LUT R8, R8, 0x800fffff, RZ, 0xc0, !PT ;  /* 0x800fffff08087812 */ /* 0x000fc600078ec0ff */
[----:B------:R-:W-:Y:S01]  /*1560*/  VIADD R6, R26, 0xfffffc01 ;  /* 0xfffffc011a067836 */ /* 0x000fe20000000000 */
[----:B------:R-:W-:-:S04]  /*1570*/  LOP3.LUT R11, R8, 0x3ff00000, RZ, 0xfc, !PT ;  /* 0x3ff00000080b7812 */ /* 0x000fc800078efcff */
[----:B------:R-:W-:-:S13]  /*1580*/  ISETP.GE.U32.AND P1, PT, R11, 0x3ff6a09f, PT ;  /* 0x3ff6a09f0b00780c */ /* 0x000fda0003f26070 */
[----:B------:R-:W-:Y:S01]  /*1590*/  @P1 VIADD R9, R11, 0xfff00000 ;  /* 0xfff000000b091836 */ /* 0x000fe20000000000 */
[----:B------:R-:W-:-:S03]  /*15a0*/  @P1 IADD3 R6, PT, PT, R26, -0x3fe, RZ ;  /* 0xfffffc021a061810 */ /* 0x000fc60007ffe0ff */
[----:B------:R-:W-:-:S06]  /*15b0*/  @P1 IMAD.MOV.U32 R11, RZ, RZ, R9 ;  /* 0x000000ffff0b1224 */ /* 0x000fcc00078e0009 */
[C---:B------:R-:W-:Y:S02]  /*15c0*/  DADD R16, R10.reuse, 1 ;  /* 0x3ff000000a107429 */ /* 0x040fe40000000000 */
[----:B------:R-:W-:-:S04]  /*15d0*/  DADD R10, R10, -1 ;  /* 0xbff000000a0a7429 */ /* 0x000fc80000000000 */
[----:B------:R-:W0:Y:S02]  /*15e0*/  MUFU.RCP64H R15, R17 ;  /* 0x00000011000f7308 */ /* 0x000e240000001800 */
[----:B0-----:R-:W-:-:S08]  /*15f0*/  DFMA R8, -R16, R14, 1 ;  /* 0x3ff000001008742b */ /* 0x001fd0000000010e */
[----:B------:R-:W-:-:S08]  /*1600*/  DFMA R8, R8, R8, R8 ;  /* 0x000000080808722b */ /* 0x000fd00000000008 */
[----:B------:R-:W-:-:S08]  /*1610*/  DFMA R14, R14, R8, R14 ;  /* 0x000000080e0e722b */ /* 0x000fd0000000000e */
[----:B------:R-:W-:-:S08]  /*1620*/  DMUL R8, R10, R14 ;  /* 0x0000000e0a087228 */ /* 0x000fd00000000000 */
[----:B------:R-:W-:-:S08]  /*1630*/  DFMA R8, R10, R14, R8 ;  /* 0x0000000e0a08722b */ /* 0x000fd00000000008 */
[----:B------:R-:W-:-:S08]  /*1640*/  DMUL R20, R8, R8 ;  /* 0x0000000808147228 */ /* 0x000fd00000000000 */
[----:B------:R-:W-:Y:S01]  /*1650*/  DFMA R12, R20, UR4, R12 ;  /* 0x00000004140c7c2b */ /* 0x000fe2000800000c */
[----:B------:R-:W-:Y:S01]  /*1660*/  UMOV UR4, 0x75488a3f ;  /* 0x75488a3f00047882 */ /* 0x000fe20000000000 */
[----:B------:R-:W-:-:S06]  /*1670*/  UMOV UR5, 0x3ef3b20a ;  /* 0x3ef3b20a00057882 */ /* 0x000fcc0000000000 */
[----:B------:R-:W-:Y:S01]  /*1680*/  DFMA R18, R20, R12, UR4 ;  /* 0x0000000414127e2b */ /* 0x000fe2000800000c */
[----:B------:R-:W-:Y:S01]  /*1690*/  UMOV UR4, 0xe4faecd5 ;  /* 0xe4faecd500047882 */ /* 0x000fe20000000000 */
[----:B------:R-:W-:Y:S01]  /*16a0*/  UMOV UR5, 0x3f1745cd ;  /* 0x3f1745cd00057882 */ /* 0x000fe20000000000 */
[----:B------:R-:W-:-:S05]  /*16b0*/  DADD R12, R10, -R8 ;  /* 0x000000000a0c7229 */ /* 0x000fca0000000808 */
[----:B------:R-:W-:Y:S01]  /*16c0*/  DFMA R18, R20, R18, UR4 ;  /* 0x0000000414127e2b */ /* 0x000fe20008000012 */
[----:B------:R-:W-:Y:S01]  /*16d0*/  UMOV UR4, 0x258a578b ;  /* 0x258a578b00047882 */ /* 0x000fe20000000000 */
[----:B------:R-:W-:Y:S01]  /*16e0*/  UMOV UR5, 0x3f3c71c7 ;  /* 0x3f3c71c700057882 */ /* 0x000fe20000000000 */
[----:B------:R-:W-:-:S05]  /*16f0*/  DADD R12, R12, R12 ;  /* 0x000000000c0c7229 */ /* 0x000fca000000000c */
[----:B------:R-:W-:Y:S01]  /*1700*/  DFMA R18, R20, R18, UR4 ;  /* 0x0000000414127e2b */ /* 0x000fe20008000012 */
[----:B------:R-:W-:Y:S01]  /*1710*/  UMOV UR4, 0x9242b910 ;  /* 0x9242b91000047882 */ /* 0x000fe20000000000 */
[----:B------:R-:W-:Y:S01]  /*1720*/  UMOV UR5, 0x3f624924 ;  /* 0x3f62492400057882 */ /* 0x000fe20000000000 */
[----:B------:R-:W-:-:S05]  /*1730*/  DFMA R12, R10, -R8, R12 ;  /* 0x800000080a0c722b */ /* 0x000fca000000000c */
[----:B------:R-:W-:Y:S01]  /*1740*/  DFMA R18, R20, R18, UR4 ;  /* 0x0000000414127e2b */ /* 0x000fe20008000012 */
[----:B------:R-:W-:Y:S01]  /*1750*/  UMOV UR4, 0x99999dfb ;  /* 0x99999dfb00047882 */ /* 0x000fe20000000000 */
[----:B------:R-:W-:Y:S01]  /*1760*/  UMOV UR5, 0x3f899999 ;  /* 0x3f89999900057882 */ /* 0x000fe20000000000 */
[----:B------:R-:W-:Y:S02]  /*1770*/  DMUL R12, R14, R12 ;  /* 0x0000000c0e0c7228 */ /* 0x000fe40000000000 */
[----:B------:R-:W-:-:S03]  /*1780*/  DMUL R14, R8, R8 ;  /* 0x00000008080e7228 */ /* 0x000fc60000000000 */
[----:B------:R-:W-:Y:S01]  /*1790*/  DFMA R18, R20, R18, UR4 ;  /* 0x0000000414127e2b */ /* 0x000fe20008000012 */
[----:B------:R-:W-:Y:S01]  /*17a0*/  UMOV UR4, 0x55555555 ;  /* 0x5555555500047882 */ /* 0x000fe20000000000 */
[----:B------:R-:W-:-:S03]  /*17b0*/  UMOV UR5, 0x3fb55555 ;  /* 0x3fb5555500057882 */ /* 0x000fc60000000000 */
[----:B------:R-:W-:-:S03]  /*17c0*/  DFMA R22, R8, R8, -R14 ;  /* 0x000000080816722b */ /* 0x000fc6000000080e */
[----:B------:R-:W-:-:S08]  /*17d0*/  DFMA R10, R20, R18, UR4 ;  /* 0x00000004140a7e2b */ /* 0x000fd00008000012 */
[----:B------:R-:W-:Y:S01]  /*17e0*/  DADD R16, -R10, UR4 ;  /* 0x000000040a107e29 */ /* 0x000fe20008000100 */
[----:B------:R-:W-:Y:S01]  /*17f0*/  UMOV UR4, 0xb9e7b0 ;  /* 0x00b9e7b000047882 */ /* 0x000fe20000000000 */
[----:B------:R-:W-:-:S06]  /*1800*/  UMOV UR5, 0x3c46a4cb ;  /* 0x3c46a4cb00057882 */ /* 0x000fcc0000000000 */
[----:B------:R-:W-:Y:S02]  /*1810*/  DFMA R16, R20, R18, R16 ;  /* 0x000000121410722b */ /* 0x000fe40000000010 */
[----:B------:R-:W-:Y:S01]  /*1820*/  DMUL R18, R8, R14 ;  /* 0x0000000e08127228 */ /* 0x000fe20000000000 */
[----:B------:R-:W-:Y:S01]  /*1830*/  IADD3 R21, PT, PT, R13, 0x100000, RZ ;  /* 0x001000000d157810 */ /* 0x000fe20007ffe0ff */
[----:B------:R-:W-:-:S04]  /*1840*/  IMAD.MOV.U32 R20, RZ, RZ, R12 ;  /* 0x000000ffff147224 */ /* 0x000fc800078e000c */
[----:B------:R-:W-:Y:S01]  /*1850*/  DADD R16, R16, -UR4 ;  /* 0x8000000410107e29 */ /* 0x000fe20008000000 */
[----:B------:R-:W-:Y:S01]  /*1860*/  UMOV UR4, 0x80000000 ;  /* 0x8000000000047882 */ /* 0x000fe20000000000 */
[C---:B------:R-:W-:Y:S01]  /*1870*/  DFMA R20, R8.reuse, R20, R22 ;  /* 0x000000140814722b */ /* 0x040fe20000000016 */
[----:B------:R-:W-:Y:S01]  /*1880*/  UMOV UR5, 0x43300000 ;  /* 0x4330000000057882 */ /* 0x000fe20000000000 */
[----:B------:R-:W-:-:S08]  /*1890*/  DFMA R22, R8, R14, -R18 ;  /* 0x0000000e0816722b */ /* 0x000fd00000000812 */
[----:B------:R-:W-:Y:S02]  /*18a0*/  DFMA R22, R12, R14, R22 ;  /* 0x0000000e0c16722b */ /* 0x000fe40000000016 */
[----:B------:R-:W-:-:S06]  /*18b0*/  DADD R14, R10, R16 ;  /* 0x000000000a0e7229 */ /* 0x000fcc0000000010 */
[----:B------:R-:W-:Y:S02]  /*18c0*/  DFMA R20, R8, R20, R22 ;  /* 0x000000140814722b */ /* 0x000fe40000000016 */
[----:B------:R-:W-:Y:S02]  /*18d0*/  DADD R22, R10, -R14 ;  /* 0x000000000a167229 */ /* 0x000fe4000000080e */
[----:B------:R-:W-:-:S06]  /*18e0*/  DMUL R10, R14, R18 ;  /* 0x000000120e0a7228 */ /* 0x000fcc0000000000 */
[----:B------:R-:W-:Y:S02]  /*18f0*/  DADD R22, R16, R22 ;  /* 0x0000000010167229 */ /* 0x000fe40000000016 */
[----:B------:R-:W-:-:S08]  /*1900*/  DFMA R16, R14, R18, -R10 ;  /* 0x000000120e10722b */ /* 0x000fd0000000080a */
[----:B------:R-:W-:-:S08]  /*1910*/  DFMA R16, R14, R20, R16 ;  /* 0x000000140e10722b */ /* 0x000fd00000000010 */
[----:B------:R-:W-:-:S08]  /*1920*/  DFMA R22, R22, R18, R16 ;  /* 0x000000121616722b */ /* 0x000fd00000000010 */
[----:B------:R-:W-:-:S08]  /*1930*/  DADD R16, R10, R22 ;  /* 0x000000000a107229 */ /* 0x000fd00000000016 */
[--C-:B------:R-:W-:Y:S02]  /*1940*/  DADD R14, R8, R16.reuse ;  /* 0x00000000080e7229 */ /* 0x100fe40000000010 */
[----:B------:R-:W-:-:S06]  /*1950*/  DADD R10, R10, -R16 ;  /* 0x000000000a0a7229 */ /* 0x000fcc0000000810 */
[----:B------:R-:W-:Y:S02]  /*1960*/  DADD R8, R8, -R14 ;  /* 0x0000000008087229 */ /* 0x000fe4000000080e */
[----:B------:R-:W-:-:S06]  /*1970*/  DADD R10, R22, R10 ;  /* 0x00000000160a7229 */ /* 0x000fcc000000000a */
[----:B------:R-:W-:-:S08]  /*1980*/  DADD R8, R16, R8 ;  /* 0x0000000010087229 */ /* 0x000fd00000000008 */
[----:B------:R-:W-:-:S08]  /*1990*/  DADD R8, R10, R8 ;  /* 0x000000000a087229 */ /* 0x000fd00000000008 */
[----:B------:R-:W-:Y:S01]  /*19a0*/  DADD R12, R12, R8 ;  /* 0x000000000c0c7229 */ /* 0x000fe20000000008 */
[----:B------:R-:W-:Y:S01]  /*19b0*/  LOP3.LUT R8, R6, 0x80000000, RZ, 0x3c, !PT ;  /* 0x8000000006087812 */ /* 0x000fe200078e3cff */
[----:B------:R-:W-:-:S06]  /*19c0*/  IMAD.MOV.U32 R9, RZ, RZ, 0x43300000 ;  /* 0x43300000ff097424 */ /* 0x000fcc00078e00ff */
[----:B------:R-:W-:Y:S02]  /*19d0*/  DADD R10, R14, R12 ;  /* 0x000000000e0a7229 */ /* 0x000fe4000000000c */
[----:B------:R-:W-:Y:S01]  /*19e0*/  DADD R8, R8, -UR4 ;  /* 0x8000000408087e29 */ /* 0x000fe20008000000 */
[----:B------:R-:W-:Y:S01]  /*19f0*/  UMOV UR4, 0xfefa39ef ;  /* 0xfefa39ef00047882 */ /* 0x000fe20000000000 */
[----:B------:R-:W-:-:S04]  /*1a00*/  UMOV UR5, 0x3fe62e42 ;  /* 0x3fe62e4200057882 */ /* 0x000fc80000000000 */
[--C-:B------:R-:W-:Y:S02]  /*1a10*/  DADD R16, R14, -R10.reuse ;  /* 0x000000000e107229 */ /* 0x100fe4000000080a */
[----:B------:R-:W-:-:S06]  /*1a20*/  DFMA R6, R8, UR4, R10 ;  /* 0x0000000408067c2b */ /* 0x000fcc000800000a */
[----:B------:R-:W-:Y:S02]  /*1a30*/  DADD R16, R12, R16 ;  /* 0x000000000c107229 */ /* 0x000fe40000000010 */
[----:B------:R-:W-:-:S08]  /*1a40*/  DFMA R14, R8, -UR4, R6 ;  /* 0x80000004080e7c2b */ /* 0x000fd00008000006 */
[----:B------:R-:W-:-:S08]  /*1a50*/  DADD R14, -R10, R14 ;  /* 0x000000000a0e7229 */ /* 0x000fd0000000010e */
[----:B------:R-:W-:-:S08]  /*1a60*/  DADD R14, R16, -R14 ;  /* 0x00000000100e7229 */ /* 0x000fd0000000080e */
[----:B------:R-:W-:-:S08]  /*1a70*/  DFMA R14, R8, UR6, R14 ;  /* 0x00000006080e7c2b */ /* 0x000fd0000800000e */
[----:B------:R-:W-:-:S08]  /*1a80*/  DADD R8, R6, R14 ;  /* 0x0000000006087229 */ /* 0x000fd0000000000e */
[----:B------:R-:W-:Y:S02]  /*1a90*/  DADD R6, R6, -R8 ;  /* 0x0000000006067229 */ /* 0x000fe40000000808 */
[----:B------:R-:W-:-:S06]  /*1aa0*/  DMUL R16, R8, 2 ;  /* 0x4000000008107828 */ /* 0x000fcc0000000000 */
[----:B------:R-:W-:Y:S02]  /*1ab0*/  DADD R6, R14, R6 ;  /* 0x000000000e067229 */ /* 0x000fe40000000006 */
[----:B------:R-:W-:-:S08]  /*1ac0*/  DFMA R10, R8, 2, -R16 ;  /* 0x40000000080a782b */ /* 0x000fd00000000810 */
[----:B------:R-:W-:Y:S01]  /*1ad0*/  DFMA R10, R6, 2, R10 ;  /* 0x40000000060a782b */ /* 0x000fe2000000000a */
[----:B------:R-:W-:Y:S01]  /*1ae0*/  IMAD.MOV.U32 R6, RZ, RZ, 0x652b82fe ;  /* 0x652b82feff067424 */ /* 0x000fe200078e00ff */
[----:B------:R-:W-:-:S06]  /*1af0*/  MOV R7, 0x3ff71547 ;  /* 0x3ff7154700077802 */ /* 0x000fcc0000000f00 */
[----:B------:R-:W-:-:S08]  /*1b00*/  DADD R8, R16, R10 ;  /* 0x0000000010087229 */ /* 0x000fd0000000000a */
[----:B------:R-:W-:Y:S02]  /*1b10*/  DFMA R6, R8, R6, 6.75539944105574400000e+15 ;  /* 0x433800000806742b */ /* 0x000fe40000000006 */
[----:B------:R-:W-:Y:S01]  /*1b20*/  FSETP.GEU.AND P0, PT, |R9|, 4.1917929649353027344, PT ;  /* 0x4086232b0900780b */ /* 0x000fe20003f0e200 */
[----:B------:R-:W-:-:S05]  /*1b30*/  DADD R16, R16, -R8 ;  /* 0x0000000010107229 */ /* 0x000fca0000000808 */
[----:B------:R-:W-:-:S03]  /*1b40*/  DADD R14, R6, -6.75539944105574400000e+15 ;  /* 0xc3380000060e7429 */ /* 0x000fc60000000000 */
[----:B------:R-:W-:-:S05]  /*1b50*/  DADD R10, R10, R16 ;  /* 0x000000000a0a7229 */ /* 0x000fca0000000010 */
[----:B------:R-:W-:Y:S01]  /*1b60*/  DFMA R12, R14, -UR4, R8 ;  /* 0x800000040e0c7c2b */ /* 0x000fe20008000008 */
[----:B------:R-:W-:Y:S01]  /*1b70*/  UMOV UR4, 0x3b39803f ;  /* 0x3b39803f00047882 */ /* 0x000fe20000000000 */
[----:B------:R-:W-:-:S06]  /*1b80*/  UMOV UR5, 0x3c7abc9e ;  /* 0x3c7abc9e00057882 */ /* 0x000fcc0000000000 */
[----:B------:R-:W-:Y:S01]  /*1b90*/  DFMA R12, R14, -UR4, R12 ;  /* 0x800000040e0c7c2b */ /* 0x000fe2000800000c */
[----:B------:R-:W-:Y:S01]  /*1ba0*/  UMOV UR4, 0x69ce2bdf ;  /* 0x69ce2bdf00047882 */ /* 0x000fe20000000000 */
[----:B------:R-:W-:Y:S01]  /*1bb0*/  IMAD.MOV.U32 R14, RZ, RZ, -0x35dec16 ;  /* 0xfca213eaff0e7424 */ /* 0x000fe200078e00ff */
[----:B------:R-:W-:Y:S01]  /*1bc0*/  UMOV UR5, 0x3e5ade15 ;  /* 0x3e5ade1500057882 */ /* 0x000fe20000000000 */
[----:B------:R-:W-:-:S06]  /*1bd0*/  IMAD.MOV.U32 R15, RZ, RZ, 0x3e928af3 ;  /* 0x3e928af3ff0f7424 */ /* 0x000fcc00078e00ff */
[----:B------:R-:W-:Y:S01]  /*1be0*/  DFMA R14, R12, UR4, R14 ;  /* 0x000000040c0e7c2b */ /* 0x000fe2000800000e */
[----:B------:R-:W-:Y:S01]  /*1bf0*/  UMOV UR4, 0x62401315 ;  /* 0x6240131500047882 */ /* 0x000fe20000000000 */
[----:B------:R-:W-:-:S06]  /*1c00*/  UMOV UR5, 0x3ec71dee ;  /* 0x3ec71dee00057882 */ /* 0x000fcc0000000000 */
[----:B------:R-:W-:Y:S01]  /*1c10*/  DFMA R14, R12, R14, UR4 ;  /* 0x000000040c0e7e2b */ /* 0x000fe2000800000e */
        /* <DEDUP_REMOVED lines=20> */
[----:B------:R-:W-:-:S08]  /*1d60*/  DFMA R14, R12, R14, UR4 ;  /* 0x000000040c0e7e2b */ /* 0x000fd0000800000e */
[----:B------:R-:W-:-:S08]  /*1d70*/  DFMA R14, R12, R14, 1 ;  /* 0x3ff000000c0e742b */ /* 0x000fd0000000000e */
[----:B------:R-:W-:-:S10]  /*1d80*/  DFMA R14, R12, R14, 1 ;  /* 0x3ff000000c0e742b */ /* 0x000fd4000000000e */
[----:B------:R-:W-:Y:S01]  /*1d90*/  LEA R13, R6, R15, 0x14 ;  /* 0x0000000f060d7211 */ /* 0x000fe200078ea0ff */
[----:B------:R-:W-:Y:S01]  /*1da0*/  IMAD.MOV.U32 R12, RZ, RZ, R14 ;  /* 0x000000ffff0c7224 */ /* 0x000fe200078e000e */
[----:B------:R-:W-:Y:S06]  /*1db0*/  @!P0 BRA `(.L_x_48) ;  /* 0x0000000000308947 */ /* 0x000fec0003800000 */
[----:B------:R-:W-:Y:S01]  /*1dc0*/  FSETP.GEU.AND P1, PT, |R9|, 4.2275390625, PT ;  /* 0x408748000900780b */ /* 0x000fe20003f2e200 */
[C---:B------:R-:W-:Y:S02]  /*1dd0*/  DADD R12, R8.reuse, +INF ;  /* 0x7ff00000080c7429 */ /* 0x040fe40000000000 */
[----:B------:R-:W-:-:S08]  /*1de0*/  DSETP.GEU.AND P0, PT, R8, RZ, PT ;  /* 0x000000ff0800722a */ /* 0x000fd00003f0e000 */
[----:B------:R-:W-:Y:S02]  /*1df0*/  FSEL R12, R12, RZ, P0 ;  /* 0x000000ff0c0c7208 */ /* 0x000fe40000000000 */
[----:B------:R-:W-:Y:S02]  /*1e00*/  @!P1 LEA.HI R7, R6, R6, RZ, 0x1 ;  /* 0x0000000606079211 */ /* 0x000fe400078f08ff */
[----:B------:R-:W-:Y:S02]  /*1e10*/  FSEL R13, R13, RZ, P0 ;  /* 0x000000ff0d0d7208 */ /* 0x000fe40000000000 */
[----:B------:R-:W-:-:S04]  /*1e20*/  @!P1 SHF.R.S32.HI R7, RZ, 0x1, R7 ;  /* 0x00000001ff079819 */ /* 0x000fc80000011407 */
[----:B------:R-:W-:Y:S01]  /*1e30*/  @!P1 IADD3 R6, PT, PT, R6, -R7, RZ ;  /* 0x8000000706069210 */ /* 0x000fe20007ffe0ff */
[----:B------:R-:W-:-:S03]  /*1e40*/  @!P1 IMAD R15, R7, 0x100000, R15 ;  /* 0x00100000070f9824 */ /* 0x000fc600078e020f */
[----:B------:R-:W-:Y:S02]  /*1e50*/  @!P1 LEA R7, R6, 0x3ff00000, 0x14 ;  /* 0x3ff0000006079811 */ /* 0x000fe400078ea0ff */
[----:B------:R-:W-:-:S06]  /*1e60*/  @!P1 MOV R6, RZ ;  /* 0x000000ff00069202 */ /* 0x000fcc0000000f00 */
[----:B------:R-:W-:-:S11]  /*1e70*/  @!P1 DMUL R12, R14, R6 ;  /* 0x000000060e0c9228 */ /* 0x000fd60000000000 */
.L_x_48:
[----:B------:R-:W-:Y:S01]  /*1e80*/  DFMA R10, R10, R12, R12 ;  /* 0x0000000c0a0a722b */ /* 0x000fe2000000000c */
[----:B------:R-:W-:Y:S01]  /*1e90*/  IMAD.MOV.U32 R6, RZ, RZ, R0 ;  /* 0x000000ffff067224 */ /* 0x000fe200078e0000 */
[----:B------:R-:W-:Y:S01]  /*1ea0*/  DSETP.NEU.AND P0, PT, |R12|, +INF , PT ;  /* 0x7ff000000c00742a */ /* 0x000fe20003f0d200 */
[----:B------:R-:W-:-:S07]  /*1eb0*/  MOV R7, 0x0 ;  /* 0x0000000000077802 */ /* 0x000fce0000000f00 */
[----:B------:R-:W-:Y:S02]  /*1ec0*/  FSEL R8, R12, R10, !P0 ;  /* 0x0000000a0c087208 */ /* 0x000fe40004000000 */
[----:B------:R-:W-:Y:S01]  /*1ed0*/  FSEL R9, R13, R11, !P0 ;  /* 0x0000000b0d097208 */ /* 0x000fe20004000000 */
[----:B------:R-:W-:Y:S06]  /*1ee0*/  RET.REL.NODEC R6 `(_Z19ndconvolutionsincosPdS_S_S_S_S_iiiii) ;  /* 0xffffffe006447950 */ /* 0x000fec0003c3ffff */
.L_x_49:
        /* <DEDUP_REMOVED lines=9> */
.L_x_52:


//--------------------- .nv.global.init           --------------------------
	.section	.nv.global.init,"aw",@progbits
.nv.global.init:
	.type		$str$1,@object
	.size		$str$1,($str - $str$1)
$str$1:
        /*0000*/ 	.byte	0x6f, 0x69, 0x00
	.type		$str,@object
	.size		$str,($str$2 - $str)
$str:
        /*0003*/ 	.byte	0x68, 0x65, 0x79, 0x00
	.type		$str$2,@object
	.size		$str$2,(.L_2 - $str$2)
$str$2:
        /*0007*/ 	.byte	0x73, 0x75, 0x63, 0x63, 0x65, 0x73, 0x73, 0x00
.L_2:


//--------------------- .nv.shared.reserved.0     --------------------------
	.section	.nv.shared.reserved.0,"aw",@nobits
	.weak		__nv_reservedSMEM_offset_0_alias
	.size		__nv_reservedSMEM_offset_0_alias, 0, 64
	.other		__nv_reservedSMEM_offset_0_alias,@"STO_CUDA_RESERVED_SHARED STV_DEFAULT"
__nv_reservedSMEM_offset_0_alias:
	.zero		0
	.zero		64


//--------------------- .nv.constant0._Z16gaborconvolutionPdS_S_S_PbPiiiii --------------------------
	.section	.nv.constant0._Z16gaborconvolutionPdS_S_S_PbPiiiii,"a",@progbits
	.sectionflags	@""
	.align	4
.nv.constant0._Z16gaborconvolutionPdS_S_S_PbPiiiii:
	.zero		960


//--------------------- .nv.constant0._Z19ndconvolutionorientPdS_S_S_iiiii --------------------------
	.section	.nv.constant0._Z19ndconvolutionorientPdS_S_S_iiiii,"a",@progbits
	.sectionflags	@""
	.align	4
.nv.constant0._Z19ndconvolutionorientPdS_S_S_iiiii:
	.zero		948


//--------------------- .nv.constant0._Z19ndconvolutionsincosPdS_S_S_S_S_iiiii --------------------------
	.section	.nv.constant0._Z19ndconvolutionsincosPdS_S_S_S_S_iiiii,"a",@progbits
	.sectionflags	@""
	.align	4
.nv.constant0._Z19ndconvolutionsincosPdS_S_S_S_S_iiiii:
	.zero		964


//--------------------- SYMBOLS --------------------------

	.type		.nv.reservedSmem.offset0,@object
	.size		.nv.reservedSmem.offset0,0x4
	.type		vprintf,@function
